	.target	sm_100a

	.elftype	@"ET_EXEC"


//--------------------- .note.nv.tkinfo           --------------------------
	.section	.note.nv.tkinfo,"",@"SHT_NOTE"
	.sectionflags	@"SHF_NOTE_NV_TKINFO"
	.tkinfo
        /*0018*/ 	.word	0x00000002
        /*0030*/ 	.string	""
        /*0030*/ 	.string	"ptxas"
        /*0030*/ 	.string	"Cuda compilation tools, release 13.0, V13.0.88"
        /*0030*/ 	.string	"Build cuda_13.0.r13.0/compiler.36424714_0"
        /*0030*/ 	.string	"-arch sm_100a -m 64 "



//--------------------- .note.nv.cuinfo           --------------------------
	.section	.note.nv.cuinfo,"",@"SHT_NOTE"
	.sectionflags	@"SHF_NOTE_NV_CUINFO"
        /*0018*/ 	.short	0x0002
        /*001a*/ 	.short	0x0064
        /*001c*/ 	.short	0x0082
	.zero		2


//--------------------- .nv.info                  --------------------------
	.section	.nv.info,"",@"SHT_CUDA_INFO"
	.align	4


	//----- nvinfo : EIATTR_REGCOUNT
	.align		4
        /*0000*/ 	.byte	0x04, 0x2f
        /*0002*/ 	.short	(.L_19 - .L_18)
	.align		4
.L_18:
        /*0004*/ 	.word	index@(_ZN7cutlass13device_kernelINS_4gemm6kernel13GemmUniversalIN4cute5tupleIJiiiiEEENS1_10collective13CollectiveMmaINS1_35MainloopSm100TmaUmmaWarpSpecializedILi4ELi2ELi4ENS5_IJNS4_1CILi2EEENSA_ILi1EEESC_EEEEENS5_IJNSA_ILi256EEENSA_ILi128EEESG_EEENS_6half_tENS5_IJlSC_lEEESI_SJ_NS4_8TiledMMAINS4_8MMA_AtomIJNS4_26SM100_MMA_F16BF16_2x1SM_SSISI_SI_fLi256ELi128ELNS4_4UMMA5MajorE0ELSO_0ELNSN_7ScaleInE0ELSP_0EEEEEENS4_6LayoutINS5_IJSC_SC_SC_EEENS5_IJNSA_ILi0EEESU_SU_EEEEENS5_IJNS4_10UnderscoreESX_SX_EEEEENS4_18SM100_TMA_2SM_LOADENS4_14ComposedLayoutINS4_7SwizzleILi3ELi4ELi3EEENS4_18smem_ptr_flag_bitsILi16EEENSS_INS5_IJNSA_ILi8EEENSA_ILi64EEEEEENS5_IJS17_SC_EEEEEEEvNS4_8identityES10_S1B_vS1C_EENS_8epilogue10collective18CollectiveEpilogueINS1E_23Sm100TmaWarpSpecializedILi4ELi2ELi32ELb1ELb0EEEJNS5_IJSG_SG_SG_EEENS5_IJNSS_ISG_SC_EENSS_INSA_ILi32EEESC_EEEEESI_SJ_SI_SJ_NS1E_6fusion15FusionCallbacksIS1I_NS1O_17LinearCombinationISI_fSI_fLNS_15FloatRoundStyleE2EEES1J_S1N_JEEENS4_5SM1004TMEM4LOAD26SM100_TMEM_LOAD_32dp32b32xENS4_13SM90_TMA_LOADENS11_INS12_ILi2ELi4ELi3EEES15_NSS_INS5_IJS16_S1L_EEENS5_IJS1L_SC_EEEEEEENS4_39AutoVectorizingCopyWithAssumedAlignmentILi128EEENS4_14SM90_TMA_STOREES23_S25_S25_EEEvvEEEEvNT_6ParamsE)
        /*0008*/ 	.word	0x00000073


	//----- nvinfo : EIATTR_FRAME_SIZE
	.align		4
.L_19:
        /*000c*/ 	.byte	0x04, 0x11
        /*000e*/ 	.short	(.L_21 - .L_20)
	.align		4
.L_20:
        /*0010*/ 	.word	index@($__internal_2_$__cuda_sm10x_tcgen05_guardrail_trap_unallocated_columns_being_dealloced)
        /*0014*/ 	.word	0x00000000


	//----- nvinfo : EIATTR_FRAME_SIZE
	.align		4
.L_21:
        /*0018*/ 	.byte	0x04, 0x11
        /*001a*/ 	.short	(.L_23 - .L_22)
	.align		4
.L_22:
        /*001c*/ 	.word	index@($__internal_1_$__cuda_sm10x_tcgen05_guardrail_trap_phase_invalid_during_alloc)
        /*0020*/ 	.word	0x00000000


	//----- nvinfo : EIATTR_FRAME_SIZE
	.align		4
.L_23:
        /*0024*/ 	.byte	0x04, 0x11
        /*0026*/ 	.short	(.L_25 - .L_24)
	.align		4
.L_24:
        /*0028*/ 	.word	index@($__internal_0_$__cuda_sm10x_tcgen05_guardrail_trap_col_being_dealloced_not_returned_by_alloc)
        /*002c*/ 	.word	0x00000000


	//----- nvinfo : EIATTR_FRAME_SIZE
	.align		4
.L_25:
        /*0030*/ 	.byte	0x04, 0x11
        /*0032*/ 	.short	(.L_27 - .L_26)
	.align		4
.L_26:
        /*0034*/ 	.word	index@(_ZN7cutlass13device_kernelINS_4gemm6kernel13GemmUniversalIN4cute5tupleIJiiiiEEENS1_10collective13CollectiveMmaINS1_35MainloopSm100TmaUmmaWarpSpecializedILi4ELi2ELi4ENS5_IJNS4_1CILi2EEENSA_ILi1EEESC_EEEEENS5_IJNSA_ILi256EEENSA_ILi128EEESG_EEENS_6half_tENS5_IJlSC_lEEESI_SJ_NS4_8TiledMMAINS4_8MMA_AtomIJNS4_26SM100_MMA_F16BF16_2x1SM_SSISI_SI_fLi256ELi128ELNS4_4UMMA5MajorE0ELSO_0ELNSN_7ScaleInE0ELSP_0EEEEEENS4_6LayoutINS5_IJSC_SC_SC_EEENS5_IJNSA_ILi0EEESU_SU_EEEEENS5_IJNS4_10UnderscoreESX_SX_EEEEENS4_18SM100_TMA_2SM_LOADENS4_14ComposedLayoutINS4_7SwizzleILi3ELi4ELi3EEENS4_18smem_ptr_flag_bitsILi16EEENSS_INS5_IJNSA_ILi8EEENSA_ILi64EEEEEENS5_IJS17_SC_EEEEEEEvNS4_8identityES10_S1B_vS1C_EENS_8epilogue10collective18CollectiveEpilogueINS1E_23Sm100TmaWarpSpecializedILi4ELi2ELi32ELb1ELb0EEEJNS5_IJSG_SG_SG_EEENS5_IJNSS_ISG_SC_EENSS_INSA_ILi32EEESC_EEEEESI_SJ_SI_SJ_NS1E_6fusion15FusionCallbacksIS1I_NS1O_17LinearCombinationISI_fSI_fLNS_15FloatRoundStyleE2EEES1J_S1N_JEEENS4_5SM1004TMEM4LOAD26SM100_TMEM_LOAD_32dp32b32xENS4_13SM90_TMA_LOADENS11_INS12_ILi2ELi4ELi3EEES15_NSS_INS5_IJS16_S1L_EEENS5_IJS1L_SC_EEEEEEENS4_39AutoVectorizingCopyWithAssumedAlignmentILi128EEENS4_14SM90_TMA_STOREES23_S25_S25_EEEvvEEEEvNT_6ParamsE)
        /*0038*/ 	.word	0x00000000


	//----- nvinfo : EIATTR_MIN_STACK_SIZE
	.align		4
.L_27:
        /*003c*/ 	.byte	0x04, 0x12
        /*003e*/ 	.short	(.L_29 - .L_28)
	.align		4
.L_28:
        /*0040*/ 	.word	index@(_ZN7cutlass13device_kernelINS_4gemm6kernel13GemmUniversalIN4cute5tupleIJiiiiEEENS1_10collective13CollectiveMmaINS1_35MainloopSm100TmaUmmaWarpSpecializedILi4ELi2ELi4ENS5_IJNS4_1CILi2EEENSA_ILi1EEESC_EEEEENS5_IJNSA_ILi256EEENSA_ILi128EEESG_EEENS_6half_tENS5_IJlSC_lEEESI_SJ_NS4_8TiledMMAINS4_8MMA_AtomIJNS4_26SM100_MMA_F16BF16_2x1SM_SSISI_SI_fLi256ELi128ELNS4_4UMMA5MajorE0ELSO_0ELNSN_7ScaleInE0ELSP_0EEEEEENS4_6LayoutINS5_IJSC_SC_SC_EEENS5_IJNSA_ILi0EEESU_SU_EEEEENS5_IJNS4_10UnderscoreESX_SX_EEEEENS4_18SM100_TMA_2SM_LOADENS4_14ComposedLayoutINS4_7SwizzleILi3ELi4ELi3EEENS4_18smem_ptr_flag_bitsILi16EEENSS_INS5_IJNSA_ILi8EEENSA_ILi64EEEEEENS5_IJS17_SC_EEEEEEEvNS4_8identityES10_S1B_vS1C_EENS_8epilogue10collective18CollectiveEpilogueINS1E_23Sm100TmaWarpSpecializedILi4ELi2ELi32ELb1ELb0EEEJNS5_IJSG_SG_SG_EEENS5_IJNSS_ISG_SC_EENSS_INSA_ILi32EEESC_EEEEESI_SJ_SI_SJ_NS1E_6fusion15FusionCallbacksIS1I_NS1O_17LinearCombinationISI_fSI_fLNS_15FloatRoundStyleE2EEES1J_S1N_JEEENS4_5SM1004TMEM4LOAD26SM100_TMEM_LOAD_32dp32b32xENS4_13SM90_TMA_LOADENS11_INS12_ILi2ELi4ELi3EEES15_NSS_INS5_IJS16_S1L_EEENS5_IJS1L_SC_EEEEEEENS4_39AutoVectorizingCopyWithAssumedAlignmentILi128EEENS4_14SM90_TMA_STOREES23_S25_S25_EEEvvEEEEvNT_6ParamsE)
        /*0044*/ 	.word	0x00000000
.L_29:


//--------------------- .nv.compat                --------------------------
	.section	.nv.compat,"",@"SHT_CUDA_COMPAT_INFO"
	.align	4
        /*0000*/ 	.byte	0x02, 0x09, 0x01, 0x00, 0x02, 0x02, 0x02, 0x00, 0x02, 0x05, 0x05, 0x00, 0x03, 0x07, 0x01, 0x01
        /*0010*/ 	.byte	0x02, 0x03, 0x01, 0x00, 0x02, 0x06, 0x01, 0x00, 0x04, 0x0b, 0x08, 0x00, 0x09, 0x00, 0x00, 0x00
        /*0020*/ 	.byte	0x00, 0x00, 0x00, 0x00


//--------------------- .nv.info._ZN7cutlass13device_kernelINS_4gemm6kernel13GemmUniversalIN4cute5tupleIJiiiiEEENS1_10collective13CollectiveMmaINS1_35MainloopSm100TmaUmmaWarpSpecializedILi4ELi2ELi4ENS5_IJNS4_1CILi2EEENSA_ILi1EEESC_EEEEENS5_IJNSA_ILi256EEENSA_ILi128EEESG_EEENS_6half_tENS5_IJlSC_lEEESI_SJ_NS4_8TiledMMAINS4_8MMA_AtomIJNS4_26SM100_MMA_F16BF16_2x1SM_SSISI_SI_fLi256ELi128ELNS4_4UMMA5MajorE0ELSO_0ELNSN_7ScaleInE0ELSP_0EEEEEENS4_6LayoutINS5_IJSC_SC_SC_EEENS5_IJNSA_ILi0EEESU_SU_EEEEENS5_IJNS4_10UnderscoreESX_SX_EEEEENS4_18SM100_TMA_2SM_LOADENS4_14ComposedLayoutINS4_7SwizzleILi3ELi4ELi3EEENS4_18smem_ptr_flag_bitsILi16EEENSS_INS5_IJNSA_ILi8EEENSA_ILi64EEEEEENS5_IJS17_SC_EEEEEEEvNS4_8identityES10_S1B_vS1C_EENS_8epilogue10collective18CollectiveEpilogueINS1E_23Sm100TmaWarpSpecializedILi4ELi2ELi32ELb1ELb0EEEJNS5_IJSG_SG_SG_EEENS5_IJNSS_ISG_SC_EENSS_INSA_ILi32EEESC_EEEEESI_SJ_SI_SJ_NS1E_6fusion15FusionCallbacksIS1I_NS1O_17LinearCombinationISI_fSI_fLNS_15FloatRoundStyleE2EEES1J_S1N_JEEENS4_5SM1004TMEM4LOAD26SM100_TMEM_LOAD_32dp32b32xENS4_13SM90_TMA_LOADENS11_INS12_ILi2ELi4ELi3EEES15_NSS_INS5_IJS16_S1L_EEENS5_IJS1L_SC_EEEEEEENS4_39AutoVectorizingCopyWithAssumedAlignmentILi128EEENS4_14SM90_TMA_STOREES23_S25_S25_EEEvvEEEEvNT_6ParamsE --------------------------
	.section	.nv.info._ZN7cutlass13device_kernelINS_4gemm6kernel13GemmUniversalIN4cute5tupleIJiiiiEEENS1_10collective13CollectiveMmaINS1_35MainloopSm100TmaUmmaWarpSpecializedILi4ELi2ELi4ENS5_IJNS4_1CILi2EEENSA_ILi1EEESC_EEEEENS5_IJNSA_ILi256EEENSA_ILi128EEESG_EEENS_6half_tENS5_IJlSC_lEEESI_SJ_NS4_8TiledMMAINS4_8MMA_AtomIJNS4_26SM100_MMA_F16BF16_2x1SM_SSISI_SI_fLi256ELi128ELNS4_4UMMA5MajorE0ELSO_0ELNSN_7ScaleInE0ELSP_0EEEEEENS4_6LayoutINS5_IJSC_SC_SC_EEENS5_IJNSA_ILi0EEESU_SU_EEEEENS5_IJNS4_10UnderscoreESX_SX_EEEEENS4_18SM100_TMA_2SM_LOADENS4_14ComposedLayoutINS4_7SwizzleILi3ELi4ELi3EEENS4_18smem_ptr_flag_bitsILi16EEENSS_INS5_IJNSA_ILi8EEENSA_ILi64EEEEEENS5_IJS17_SC_EEEEEEEvNS4_8identityES10_S1B_vS1C_EENS_8epilogue10collective18CollectiveEpilogueINS1E_23Sm100TmaWarpSpecializedILi4ELi2ELi32ELb1ELb0EEEJNS5_IJSG_SG_SG_EEENS5_IJNSS_ISG_SC_EENSS_INSA_ILi32EEESC_EEEEESI_SJ_SI_SJ_NS1E_6fusion15FusionCallbacksIS1I_NS1O_17LinearCombinationISI_fSI_fLNS_15FloatRoundStyleE2EEES1J_S1N_JEEENS4_5SM1004TMEM4LOAD26SM100_TMEM_LOAD_32dp32b32xENS4_13SM90_TMA_LOADENS11_INS12_ILi2ELi4ELi3EEES15_NSS_INS5_IJS16_S1L_EEENS5_IJS1L_SC_EEEEEEENS4_39AutoVectorizingCopyWithAssumedAlignmentILi128EEENS4_14SM90_TMA_STOREES23_S25_S25_EEEvvEEEEvNT_6ParamsE,"",@"SHT_CUDA_INFO"
	.sectionflags	@""
	.align	4


	//----- nvinfo : EIATTR_CUDA_API_VERSION
	.align		4
        /*0000*/ 	.byte	0x04, 0x37
        /*0002*/ 	.short	(.L_31 - .L_30)
.L_30:
        /*0004*/ 	.word	0x00000082


	//----- nvinfo : EIATTR_KPARAM_INFO
	.align		4
.L_31:
        /*0008*/ 	.byte	0x04, 0x17
        /*000a*/ 	.short	(.L_33 - .L_32)
.L_32:
        /*000c*/ 	.word	0x00000000
        /*0010*/ 	.short	0x0000
        /*0012*/ 	.short	0x0000
        /*0014*/ 	.byte	0x00, 0xf0, 0x01, 0x20


	//----- nvinfo : EIATTR_AT_ENTRY_FRAGMENTS
	.align		4
.L_33:
        /*0018*/ 	.byte	0x04, 0x4f
        /*001a*/ 	.short	(.L_35 - .L_34)


	//   ....[0]....
.L_34:
        /*001c*/ 	.word	0x00000007


	//----- nvinfo : EIATTR_RESERVED_SMEM_USED
	.align		4
.L_35:
        /*0020*/ 	.byte	0x01, 0x41
	.zero		2


	//----- nvinfo : EIATTR_SPARSE_MMA_MASK
	.align		4
        /*0024*/ 	.byte	0x03, 0x50
        /*0026*/ 	.short	0x0000


	//----- nvinfo : EIATTR_TCGEN05_2CTA_USED
	.align		4
        /*0028*/ 	.byte	0x01, 0x52
	.zero		2


	//----- nvinfo : EIATTR_MAXREG_COUNT
	.align		4
        /*002c*/ 	.byte	0x03, 0x1b
        /*002e*/ 	.short	0x00ff


	//----- nvinfo : EIATTR_NUM_BARRIERS
	.align		4
        /*0030*/ 	.byte	0x02, 0x4c
        /*0032*/ 	.byte	0x07
	.zero		1


	//----- nvinfo : EIATTR_EXTERNS
	.align		4
        /*0034*/ 	.byte	0x04, 0x0f
        /*0036*/ 	.short	(.L_37 - .L_36)


	//   ....[0]....
	.align		4
.L_36:
        /*0038*/ 	.word	index@(__assertfail)


	//----- nvinfo : EIATTR_MERCURY_ISA_VERSION
	.align		4
.L_37:
        /*003c*/ 	.byte	0x03, 0x5f
        /*003e*/ 	.short	0x0101


	//----- nvinfo : EIATTR_INT_WARP_WIDE_INSTR_OFFSETS
	.align		4
        /*0040*/ 	.byte	0x04, 0x31
        /*0042*/ 	.short	(.L_39 - .L_38)


	//   ....[0]....
.L_38:
        /*0044*/ 	.word	0x00000d10


	//   ....[1]....
        /*0048*/ 	.word	0x00000db0


	//   ....[2]....
        /*004c*/ 	.word	0x00002270


	//   ....[3]....
        /*0050*/ 	.word	0x00004300


	//   ....[4]....
        /*0054*/ 	.word	0x00004330


	//   ....[5]....
        /*0058*/ 	.word	0x00004380


	//   ....[6]....
        /*005c*/ 	.word	0x00004ca0


	//   ....[7]....
        /*0060*/ 	.word	0x00004d00


	//   ....[8]....
        /*0064*/ 	.word	0x00004de0


	//   ....[9]....
        /*0068*/ 	.word	0x00004e50


	//   ....[10]....
        /*006c*/ 	.word	0x00004f60


	//   ....[11]....
        /*0070*/ 	.word	0x00004ff0


	//   ....[12]....
        /*0074*/ 	.word	0x000051c0


	//   ....[13]....
        /*0078*/ 	.word	0x00005320


	//----- nvinfo : EIATTR_COOP_GROUP_MASK_REGIDS
	.align		4
.L_39:
        /*007c*/ 	.byte	0x04, 0x29
        /*007e*/ 	.short	(.L_41 - .L_40)


	//   ....[0]....
.L_40:
        /*0080*/ 	.word	0xffffffff


	//   ....[1]....
        /*0084*/ 	.word	0xffffffff


	//   ....[2]....
        /*0088*/ 	.word	0xffffffff


	//   ....[3]....
        /*008c*/ 	.word	0xffffffff


	//   ....[4]....
        /*0090*/ 	.word	0xffffffff


	//   ....[5]....
        /*0094*/ 	.word	0xffffffff


	//   ....[6]....
        /*0098*/ 	.word	0xffffffff


	//   ....[7]....
        /*009c*/ 	.word	0xffffffff


	//   ....[8]....
        /*00a0*/ 	.word	0xffffffff


	//   ....[9]....
        /*00a4*/ 	.word	0xffffffff


	//   ....[10]....
        /*00a8*/ 	.word	0xffffffff


	//   ....[11]....
        /*00ac*/ 	.word	0xffffffff


	//   ....[12]....
        /*00b0*/ 	.word	0xffffffff


	//   ....[13]....
        /*00b4*/ 	.word	0xffffffff


	//----- nvinfo : EIATTR_COOP_GROUP_INSTR_OFFSETS
	.align		4
.L_41:
        /*00b8*/ 	.byte	0x04, 0x28
        /*00ba*/ 	.short	(.L_43 - .L_42)


	//   ....[0]....
.L_42:
        /*00bc*/ 	.word	0x000000c0


	//   ....[1]....
        /*00c0*/ 	.word	0x00000500


	//   ....[2]....
        /*00c4*/ 	.word	0x00000680


	//   ....[3]....
        /*00c8*/ 	.word	0x00000810


	//   ....[4]....
        /*00cc*/ 	.word	0x00000900


	//   ....[5]....
        /*00d0*/ 	.word	0x00000a60


	//   ....[6]....
        /*00d4*/ 	.word	0x00000bf0


	//   ....[7]....
        /*00d8*/ 	.word	0x00000e30


	//   ....[8]....
        /*00dc*/ 	.word	0x00002150


	//   ....[9]....
        /*00e0*/ 	.word	0x00002f30


	//   ....[10]....
        /*00e4*/ 	.word	0x00003400


	//   ....[11]....
        /*00e8*/ 	.word	0x00003430


	//   ....[12]....
        /*00ec*/ 	.word	0x00004210


	//   ....[13]....
        /*00f0*/ 	.word	0x00004420


	//----- nvinfo : EIATTR_VRC_CTA_INIT_COUNT
	.align		4
.L_43:
        /*00f4*/ 	.byte	0x02, 0x4a
        /*00f6*/ 	.byte	0x80
	.zero		1


	//----- nvinfo : EIATTR_SYSCALL_OFFSETS
	.align		4
        /*00f8*/ 	.byte	0x04, 0x46
        /*00fa*/ 	.short	(.L_45 - .L_44)


	//   ....[0]....
.L_44:
        /*00fc*/ 	.word	0x00005da0


	//   ....[1]....
        /*0100*/ 	.word	0x00005e90


	//   ....[2]....
        /*0104*/ 	.word	0x00006600


	//   ....[3]....
        /*0108*/ 	.word	0x00007280


	//   ....[4]....
        /*010c*/ 	.word	0x00007ed0


	//   ....[5]....
        /*0110*/ 	.word	0x00008b20


	//----- nvinfo : EIATTR_MBARRIER_INSTR_OFFSETS
	.align		4
.L_45:
        /*0114*/ 	.byte	0x04, 0x39
        /*0116*/ 	.short	(.L_47 - .L_46)


	//   ....[0]....
.L_46:
        /*0118*/ 	.word	0x000005f0
        /*011c*/ 	.word	0x000000ff
        /*0120*/ 	.word	0x00000000
        /*0124*/ 	.short	0x0100
        /*0126*/ 	.byte	0x08
	.zero		1


	//   ....[1]....
        /*0128*/ 	.word	0x00000600
        /*012c*/ 	.word	0x000000ff
        /*0130*/ 	.word	0x00000020
        /*0134*/ 	.short	0x0100
        /*0136*/ 	.byte	0x08
	.zero		1


	//   ....[2]....
        /*0138*/ 	.word	0x00000610
        /*013c*/ 	.word	0x000000ff
        /*0140*/ 	.word	0x00000008
        /*0144*/ 	.short	0x0100
        /*0146*/ 	.byte	0x08
	.zero		1


	//   ....[3]....
        /*0148*/ 	.word	0x00000620
        /*014c*/ 	.word	0x000000ff
        /*0150*/ 	.word	0x00000028
        /*0154*/ 	.short	0x0100
        /*0156*/ 	.byte	0x08
	.zero		1


	//   ....[4]....
        /*0158*/ 	.word	0x00000630
        /*015c*/ 	.word	0x000000ff
        /*0160*/ 	.word	0x00000010
        /*0164*/ 	.short	0x0100
        /*0166*/ 	.byte	0x08
	.zero		1


	//   ....[5]....
        /*0168*/ 	.word	0x00000640
        /*016c*/ 	.word	0x000000ff
        /*0170*/ 	.word	0x00000030
        /*0174*/ 	.short	0x0100
        /*0176*/ 	.byte	0x08
	.zero		1


	//   ....[6]....
        /*0178*/ 	.word	0x00000650
        /*017c*/ 	.word	0x000000ff
        /*0180*/ 	.word	0x00000018
        /*0184*/ 	.short	0x0100
        /*0186*/ 	.byte	0x08
	.zero		1


	//   ....[7]....
        /*0188*/ 	.word	0x00000660
        /*018c*/ 	.word	0x000000ff
        /*0190*/ 	.word	0x00000038
        /*0194*/ 	.short	0x0100
        /*0196*/ 	.byte	0x08
	.zero		1


	//   ....[8]....
        /*0198*/ 	.word	0x00000780
        /*019c*/ 	.word	0x000000ff
        /*01a0*/ 	.word	0x00000040
        /*01a4*/ 	.short	0x0100
        /*01a6*/ 	.byte	0x09
	.zero		1


	//   ....[9]....
        /*01a8*/ 	.word	0x00000790
        /*01ac*/ 	.word	0x000000ff
        /*01b0*/ 	.word	0x00000060
        /*01b4*/ 	.short	0x0100
        /*01b6*/ 	.byte	0x09
	.zero		1


	//   ....[10]....
        /*01b8*/ 	.word	0x000007a0
        /*01bc*/ 	.word	0x000000ff
        /*01c0*/ 	.word	0x00000048
        /*01c4*/ 	.short	0x0100
        /*01c6*/ 	.byte	0x09
	.zero		1


	//   ....[11]....
        /*01c8*/ 	.word	0x000007b0
        /*01cc*/ 	.word	0x000000ff
        /*01d0*/ 	.word	0x00000068
        /*01d4*/ 	.short	0x0100
        /*01d6*/ 	.byte	0x09
	.zero		1


	//   ....[12]....
        /*01d8*/ 	.word	0x000007c0
        /*01dc*/ 	.word	0x000000ff
        /*01e0*/ 	.word	0x00000050
        /*01e4*/ 	.short	0x0100
        /*01e6*/ 	.byte	0x09
	.zero		1


	//   ....[13]....
        /*01e8*/ 	.word	0x000007d0
        /*01ec*/ 	.word	0x000000ff
        /*01f0*/ 	.word	0x00000070
        /*01f4*/ 	.short	0x0100
        /*01f6*/ 	.byte	0x09
	.zero		1


	//   ....[14]....
        /*01f8*/ 	.word	0x000007e0
        /*01fc*/ 	.word	0x000000ff
        /*0200*/ 	.word	0x00000058
        /*0204*/ 	.short	0x0100
        /*0206*/ 	.byte	0x09
	.zero		1


	//   ....[15]....
        /*0208*/ 	.word	0x000007f0
        /*020c*/ 	.word	0x000000ff
        /*0210*/ 	.word	0x00000078
        /*0214*/ 	.short	0x0100
        /*0216*/ 	.byte	0x09
	.zero		1


	//   ....[16]....
        /*0218*/ 	.word	0x000008d0
        /*021c*/ 	.word	0x000000ff
        /*0220*/ 	.word	0x00000080
        /*0224*/ 	.short	0x0100
        /*0226*/ 	.byte	0x08
	.zero		1


	//   ....[17]....
        /*0228*/ 	.word	0x000008e0
        /*022c*/ 	.word	0x000000ff
        /*0230*/ 	.word	0x00000088
        /*0234*/ 	.short	0x0100
        /*0236*/ 	.byte	0x08
	.zero		1


	//   ....[18]....
        /*0238*/ 	.word	0x00000a10
        /*023c*/ 	.word	0x000000ff
        /*0240*/ 	.word	0x00000090
        /*0244*/ 	.short	0x0100
        /*0246*/ 	.byte	0x08
	.zero		1


	//   ....[19]....
        /*0248*/ 	.word	0x00000a20
        /*024c*/ 	.word	0x000000ff
        /*0250*/ 	.word	0x000000a0
        /*0254*/ 	.short	0x0100
        /*0256*/ 	.byte	0x08
	.zero		1


	//   ....[20]....
        /*0258*/ 	.word	0x00000a30
        /*025c*/ 	.word	0x000000ff
        /*0260*/ 	.word	0x00000098
        /*0264*/ 	.short	0x0100
        /*0266*/ 	.byte	0x08
	.zero		1


	//   ....[21]....
        /*0268*/ 	.word	0x00000a40
        /*026c*/ 	.word	0x000000ff
        /*0270*/ 	.word	0x000000a8
        /*0274*/ 	.short	0x0100
        /*0276*/ 	.byte	0x08
	.zero		1


	//   ....[22]....
        /*0278*/ 	.word	0x00000b60
        /*027c*/ 	.word	0x000000ff
        /*0280*/ 	.word	0x000000b0
        /*0284*/ 	.short	0x0100
        /*0286*/ 	.byte	0x09
	.zero		1


	//   ....[23]....
        /*0288*/ 	.word	0x00000b70
        /*028c*/ 	.word	0x000000ff
        /*0290*/ 	.word	0x000000d0
        /*0294*/ 	.short	0x0100
        /*0296*/ 	.byte	0x09
	.zero		1


	//   ....[24]....
        /*0298*/ 	.word	0x00000b80
        /*029c*/ 	.word	0x000000ff
        /*02a0*/ 	.word	0x000000b8
        /*02a4*/ 	.short	0x0100
        /*02a6*/ 	.byte	0x09
	.zero		1


	//   ....[25]....
        /*02a8*/ 	.word	0x00000b90
        /*02ac*/ 	.word	0x000000ff
        /*02b0*/ 	.word	0x000000d8
        /*02b4*/ 	.short	0x0100
        /*02b6*/ 	.byte	0x09
	.zero		1


	//   ....[26]....
        /*02b8*/ 	.word	0x00000ba0
        /*02bc*/ 	.word	0x000000ff
        /*02c0*/ 	.word	0x000000c0
        /*02c4*/ 	.short	0x0100
        /*02c6*/ 	.byte	0x09
	.zero		1


	//   ....[27]....
        /*02c8*/ 	.word	0x00000bb0
        /*02cc*/ 	.word	0x000000ff
        /*02d0*/ 	.word	0x000000e0
        /*02d4*/ 	.short	0x0100
        /*02d6*/ 	.byte	0x09
	.zero		1


	//   ....[28]....
        /*02d8*/ 	.word	0x00000bc0
        /*02dc*/ 	.word	0x000000ff
        /*02e0*/ 	.word	0x000000c8
        /*02e4*/ 	.short	0x0100
        /*02e6*/ 	.byte	0x09
	.zero		1


	//   ....[29]....
        /*02e8*/ 	.word	0x00000bd0
        /*02ec*/ 	.word	0x000000ff
        /*02f0*/ 	.word	0x000000e8
        /*02f4*/ 	.short	0x0100
        /*02f6*/ 	.byte	0x09
	.zero		1


	//   ....[30]....
        /*02f8*/ 	.word	0x00000cc0
        /*02fc*/ 	.word	0x000000ff
        /*0300*/ 	.word	0x000000f0
        /*0304*/ 	.short	0x0100
        /*0306*/ 	.byte	0x08
	.zero		1


	//   ....[31]....
        /*0308*/ 	.word	0x00000cd0
        /*030c*/ 	.word	0x000000ff
        /*0310*/ 	.word	0x00000100
        /*0314*/ 	.short	0x0100
        /*0316*/ 	.byte	0x08
	.zero		1


	//   ....[32]....
        /*0318*/ 	.word	0x00000ce0
        /*031c*/ 	.word	0x000000ff
        /*0320*/ 	.word	0x000000f8
        /*0324*/ 	.short	0x0100
        /*0326*/ 	.byte	0x08
	.zero		1


	//   ....[33]....
        /*0328*/ 	.word	0x00000cf0
        /*032c*/ 	.word	0x000000ff
        /*0330*/ 	.word	0x00000108
        /*0334*/ 	.short	0x0100
        /*0336*/ 	.byte	0x08
	.zero		1


	//   ....[34]....
        /*0338*/ 	.word	0x00000de0
        /*033c*/ 	.word	0x000000ff
        /*0340*/ 	.word	0x00000110
        /*0344*/ 	.short	0x0100
        /*0346*/ 	.byte	0x06
	.zero		1


	//   ....[35]....
        /*0348*/ 	.word	0x000017f0
        /*034c*/ 	.word	0x00000002
        /*0350*/ 	.word	0x00000100
        /*0354*/ 	.short	0x010a
        /*0356*/ 	.byte	0xff
	.zero		1


	//   ....[36]....
        /*0358*/ 	.word	0x00001820
        /*035c*/ 	.word	0x00000002
        /*0360*/ 	.word	0x000000f0
        /*0364*/ 	.short	0x0101
        /*0366*/ 	.byte	0xff
	.zero		1


	//   ....[37]....
        /*0368*/ 	.word	0x000018f0
        /*036c*/ 	.word	0x000000ff
        /*0370*/ 	.word	0x00000020
        /*0374*/ 	.short	0x010a
        /*0376*/ 	.byte	0x08
	.zero		1


	//   ....[38]....
        /*0378*/ 	.word	0x000019f0
        /*037c*/ 	.word	0x000000ff
        /*0380*/ 	.word	0x00000020
        /*0384*/ 	.short	0x010a
        /*0386*/ 	.byte	0x21
	.zero		1


	//   ....[39]....
        /*0388*/ 	.word	0x00001ba0
        /*038c*/ 	.word	0x000000ff
        /*0390*/ 	.word	0x00000020
        /*0394*/ 	.short	0x010a
        /*0396*/ 	.byte	0x08
	.zero		1


	//   ....[40]....
        /*0398*/ 	.word	0x00001d60
        /*039c*/ 	.word	0x000000ff
        /*03a0*/ 	.word	0x00000088
        /*03a4*/ 	.short	0x0101
        /*03a6*/ 	.byte	0x04
	.zero		1


	//   ....[41]....
        /*03a8*/ 	.word	0x00001d80
        /*03ac*/ 	.word	0x000000ff
        /*03b0*/ 	.word	0x00000020
        /*03b4*/ 	.short	0x010a
        /*03b6*/ 	.byte	0x08
	.zero		1


	//   ....[42]....
        /*03b8*/ 	.word	0x00001e00
        /*03bc*/ 	.word	0x000000ff
        /*03c0*/ 	.word	0x00000020
        /*03c4*/ 	.short	0x010a
        /*03c6*/ 	.byte	0x21
	.zero		1


	//   ....[43]....
        /*03c8*/ 	.word	0x00001f90
        /*03cc*/ 	.word	0x000000ff
        /*03d0*/ 	.word	0x00000020
        /*03d4*/ 	.short	0x010a
        /*03d6*/ 	.byte	0x08
	.zero		1


	//   ....[44]....
        /*03d8*/ 	.word	0x00002180
        /*03dc*/ 	.word	0x00000002
        /*03e0*/ 	.word	0x00000090
        /*03e4*/ 	.short	0x010a
        /*03e6*/ 	.byte	0xff
	.zero		1


	//   ....[45]....
        /*03e8*/ 	.word	0x00002240
        /*03ec*/ 	.word	0x00000002
        /*03f0*/ 	.word	0x00000000
        /*03f4*/ 	.short	0x0101
        /*03f6*/ 	.byte	0xff
	.zero		1


	//   ....[46]....
        /*03f8*/ 	.word	0x000027a0
        /*03fc*/ 	.word	0x000000ff
        /*0400*/ 	.word	0x00000000
        /*0404*/ 	.short	0x010a
        /*0406*/ 	.byte	0x05
	.zero		1


	//   ....[47]....
        /*0408*/ 	.word	0x00002830
        /*040c*/ 	.word	0x000000ff
        /*0410*/ 	.word	0x00000000
        /*0414*/ 	.short	0x010a
        /*0416*/ 	.byte	0x05
	.zero		1


	//   ....[48]....
        /*0418*/ 	.word	0x000028c0
        /*041c*/ 	.word	0x000000ff
        /*0420*/ 	.word	0x00000000
        /*0424*/ 	.short	0x010a
        /*0426*/ 	.byte	0x05
	.zero		1


	//   ....[49]....
        /*0428*/ 	.word	0x00002960
        /*042c*/ 	.word	0x00000000
        /*0430*/ 	.word	0x00000000
        /*0434*/ 	.short	0x010a
        /*0436*/ 	.byte	0xff
	.zero		1


	//   ....[50]....
        /*0438*/ 	.word	0x00002a90
        /*043c*/ 	.word	0x00000000
        /*0440*/ 	.word	0x000000f0
        /*0444*/ 	.short	0x010a
        /*0446*/ 	.byte	0xff
	.zero		1


	//   ....[51]....
        /*0448*/ 	.word	0x00002b00
        /*044c*/ 	.word	0x00000000
        /*0450*/ 	.word	0x00000000
        /*0454*/ 	.short	0x0101
        /*0456*/ 	.byte	0xff
	.zero		1


	//   ....[52]....
        /*0458*/ 	.word	0x00002b20
        /*045c*/ 	.word	0x000000ff
        /*0460*/ 	.word	0x000000a0
        /*0464*/ 	.short	0x010a
        /*0466*/ 	.byte	0x05
	.zero		1


	//   ....[53]....
        /*0468*/ 	.word	0x00002c40
        /*046c*/ 	.word	0x00000000
        /*0470*/ 	.word	0x00000090
        /*0474*/ 	.short	0x010a
        /*0476*/ 	.byte	0xff
	.zero		1


	//   ....[54]....
        /*0478*/ 	.word	0x00002d40
        /*047c*/ 	.word	0x00000000
        /*0480*/ 	.word	0x00000000
        /*0484*/ 	.short	0x0101
        /*0486*/ 	.byte	0xff
	.zero		1


	//   ....[55]....
        /*0488*/ 	.word	0x00002dd0
        /*048c*/ 	.word	0x000000ff
        /*0490*/ 	.word	0x000000a0
        /*0494*/ 	.short	0x0106
        /*0496*/ 	.byte	0x05
	.zero		1


	//   ....[56]....
        /*0498*/ 	.word	0x00002df0
        /*049c*/ 	.word	0x000000ff
        /*04a0*/ 	.word	0x000000a0
        /*04a4*/ 	.short	0x010a
        /*04a6*/ 	.byte	0x05
	.zero		1


	//   ....[57]....
        /*04a8*/ 	.word	0x00002e80
        /*04ac*/ 	.word	0x000000ff
        /*04b0*/ 	.word	0x000000a0
        /*04b4*/ 	.short	0x0106
        /*04b6*/ 	.byte	0x04
	.zero		1


	//   ....[58]....
        /*04b8*/ 	.word	0x00002ec0
        /*04bc*/ 	.word	0x00000000
        /*04c0*/ 	.word	0x000000a0
        /*04c4*/ 	.short	0x010a
        /*04c6*/ 	.byte	0xff
	.zero		1


	//   ....[59]....
        /*04c8*/ 	.word	0x00003100
        /*04cc*/ 	.word	0x000000ff
        /*04d0*/ 	.word	0x00000008
        /*04d4*/ 	.short	0x010a
        /*04d6*/ 	.byte	0x06
	.zero		1


	//   ....[60]....
        /*04d8*/ 	.word	0x00003120
        /*04dc*/ 	.word	0x000000ff
        /*04e0*/ 	.word	0x00000008
        /*04e4*/ 	.short	0x010a
        /*04e6*/ 	.byte	0x06
	.zero		1


	//   ....[61]....
        /*04e8*/ 	.word	0x000032b0
        /*04ec*/ 	.word	0x000000ff
        /*04f0*/ 	.word	0x00000008
        /*04f4*/ 	.short	0x010a
        /*04f6*/ 	.byte	0x06
	.zero		1


	//   ....[62]....
        /*04f8*/ 	.word	0x000032d0
        /*04fc*/ 	.word	0x000000ff
        /*0500*/ 	.word	0x00000008
        /*0504*/ 	.short	0x010a
        /*0506*/ 	.byte	0x06
	.zero		1


	//   ....[63]....
        /*0508*/ 	.word	0x00003390
        /*050c*/ 	.word	0x000000ff
        /*0510*/ 	.word	0x00000000
        /*0514*/ 	.short	0x0101
        /*0516*/ 	.byte	0x07
	.zero		1


	//   ....[64]....
        /*0518*/ 	.word	0x00003750
        /*051c*/ 	.word	0x00000000
        /*0520*/ 	.word	0x00000090
        /*0524*/ 	.short	0x010a
        /*0526*/ 	.byte	0xff
	.zero		1


	//   ....[65]....
        /*0528*/ 	.word	0x00003810
        /*052c*/ 	.word	0x00000000
        /*0530*/ 	.word	0x00000000
        /*0534*/ 	.short	0x0101
        /*0536*/ 	.byte	0xff
	.zero		1


	//   ....[66]....
        /*0538*/ 	.word	0x000038c0
        /*053c*/ 	.word	0x000000ff
        /*0540*/ 	.word	0x00000000
        /*0544*/ 	.short	0x010a
        /*0546*/ 	.byte	0x09
	.zero		1


	//   ....[67]....
        /*0548*/ 	.word	0x000038e0
        /*054c*/ 	.word	0x000000ff
        /*0550*/ 	.word	0x000000d0
        /*0554*/ 	.short	0x010a
        /*0556*/ 	.byte	0x08
	.zero		1


	//   ....[68]....
        /*0558*/ 	.word	0x00003990
        /*055c*/ 	.word	0x000000ff
        /*0560*/ 	.word	0x00000000
        /*0564*/ 	.short	0x010a
        /*0566*/ 	.byte	0x0e
	.zero		1


	//   ....[69]....
        /*0568*/ 	.word	0x00003ac0
        /*056c*/ 	.word	0x000000ff
        /*0570*/ 	.word	0x00000000
        /*0574*/ 	.short	0x010a
        /*0576*/ 	.byte	0x26
	.zero		1


	//   ....[70]....
        /*0578*/ 	.word	0x00003f00
        /*057c*/ 	.word	0x000000ff
        /*0580*/ 	.word	0x00000000
        /*0584*/ 	.short	0x010a
        /*0586*/ 	.byte	0x08
	.zero		1


	//   ....[71]....
        /*0588*/ 	.word	0x00003f90
        /*058c*/ 	.word	0x000000ff
        /*0590*/ 	.word	0x00000000
        /*0594*/ 	.short	0x010a
        /*0596*/ 	.byte	0x08
	.zero		1


	//   ....[72]....
        /*0598*/ 	.word	0x00004020
        /*059c*/ 	.word	0x000000ff
        /*05a0*/ 	.word	0x00000000
        /*05a4*/ 	.short	0x010a
        /*05a6*/ 	.byte	0x08
	.zero		1


	//   ....[73]....
        /*05a8*/ 	.word	0x000040c0
        /*05ac*/ 	.word	0x00000000
        /*05b0*/ 	.word	0x00000000
        /*05b4*/ 	.short	0x010a
        /*05b6*/ 	.byte	0xff
	.zero		1


	//   ....[74]....
        /*05b8*/ 	.word	0x00004100
        /*05bc*/ 	.word	0x00000000
        /*05c0*/ 	.word	0x00000000
        /*05c4*/ 	.short	0x010a
        /*05c6*/ 	.byte	0xff
	.zero		1


	//   ....[75]....
        /*05c8*/ 	.word	0x00004170
        /*05cc*/ 	.word	0x000000ff
        /*05d0*/ 	.word	0x00000000
        /*05d4*/ 	.short	0x0101
        /*05d6*/ 	.byte	0x05
	.zero		1


	//   ....[76]....
        /*05d8*/ 	.word	0x000041b0
        /*05dc*/ 	.word	0x000000ff
        /*05e0*/ 	.word	0x00000110
        /*05e4*/ 	.short	0x010a
        /*05e6*/ 	.byte	0x07
	.zero		1


	//   ....[77]....
        /*05e8*/ 	.word	0x00004200
        /*05ec*/ 	.word	0x000000ff
        /*05f0*/ 	.word	0x00000000
        /*05f4*/ 	.short	0x0101
        /*05f6*/ 	.byte	0x05
	.zero		1


	//   ....[78]....
        /*05f8*/ 	.word	0x00004650
        /*05fc*/ 	.word	0x00000000
        /*0600*/ 	.word	0x00000090
        /*0604*/ 	.short	0x010a
        /*0606*/ 	.byte	0xff
	.zero		1


	//   ....[79]....
        /*0608*/ 	.word	0x00004710
        /*060c*/ 	.word	0x00000000
        /*0610*/ 	.word	0x00000000
        /*0614*/ 	.short	0x0101
        /*0616*/ 	.byte	0xff
	.zero		1


	//   ....[80]....
        /*0618*/ 	.word	0x00004a30
        /*061c*/ 	.word	0x000000ff
        /*0620*/ 	.word	0x00000088
        /*0624*/ 	.short	0x010a
        /*0626*/ 	.byte	0x06
	.zero		1


	//   ....[81]....
        /*0628*/ 	.word	0x00004c20
        /*062c*/ 	.word	0x000000ff
        /*0630*/ 	.word	0x00000060
        /*0634*/ 	.short	0x010a
        /*0636*/ 	.byte	0x06
	.zero		1


	//   ....[82]....
        /*0638*/ 	.word	0x00004d90
        /*063c*/ 	.word	0x000000ff
        /*0640*/ 	.word	0x00000040
        /*0644*/ 	.short	0x010b
        /*0646*/ 	.byte	0x06
	.zero		1


	//   ....[83]....
        /*0648*/ 	.word	0x00004da0
        /*064c*/ 	.word	0x000000ff
        /*0650*/ 	.word	0x00000000
        /*0654*/ 	.short	0x0101
        /*0656*/ 	.byte	0x08
	.zero		1


	//   ....[84]....
        /*0658*/ 	.word	0x00004db0
        /*065c*/ 	.word	0x000000ff
        /*0660*/ 	.word	0x00000068
        /*0664*/ 	.short	0x010a
        /*0666*/ 	.byte	0x06
	.zero		1


	//   ....[85]....
        /*0668*/ 	.word	0x00004f00
        /*066c*/ 	.word	0x000000ff
        /*0670*/ 	.word	0x00000048
        /*0674*/ 	.short	0x010b
        /*0676*/ 	.byte	0x06
	.zero		1


	//   ....[86]....
        /*0678*/ 	.word	0x00004f10
        /*067c*/ 	.word	0x000000ff
        /*0680*/ 	.word	0x00000000
        /*0684*/ 	.short	0x0101
        /*0686*/ 	.byte	0x08
	.zero		1


	//   ....[87]....
        /*0688*/ 	.word	0x00004f20
        /*068c*/ 	.word	0x000000ff
        /*0690*/ 	.word	0x00000070
        /*0694*/ 	.short	0x010a
        /*0696*/ 	.byte	0x06
	.zero		1


	//   ....[88]....
        /*0698*/ 	.word	0x000050a0
        /*069c*/ 	.word	0x000000ff
        /*06a0*/ 	.word	0x00000050
        /*06a4*/ 	.short	0x010b
        /*06a6*/ 	.byte	0x06
	.zero		1


	//   ....[89]....
        /*06a8*/ 	.word	0x000050e0
        /*06ac*/ 	.word	0x000000ff
        /*06b0*/ 	.word	0x00000000
        /*06b4*/ 	.short	0x0101
        /*06b6*/ 	.byte	0x08
	.zero		1


	//   ....[90]....
        /*06b8*/ 	.word	0x00005120
        /*06bc*/ 	.word	0x000000ff
        /*06c0*/ 	.word	0x00000078
        /*06c4*/ 	.short	0x010a
        /*06c6*/ 	.byte	0x06
	.zero		1


	//   ....[91]....
        /*06c8*/ 	.word	0x00005360
        /*06cc*/ 	.word	0x000000ff
        /*06d0*/ 	.word	0x00000058
        /*06d4*/ 	.short	0x010b
        /*06d6*/ 	.byte	0x06
	.zero		1


	//   ....[92]....
        /*06d8*/ 	.word	0x00005380
        /*06dc*/ 	.word	0x000000ff
        /*06e0*/ 	.word	0x00000000
        /*06e4*/ 	.short	0x0101
        /*06e6*/ 	.byte	0x0d
	.zero		1


	//   ....[93]....
        /*06e8*/ 	.word	0x000053b0
        /*06ec*/ 	.word	0x000000ff
        /*06f0*/ 	.word	0x00000060
        /*06f4*/ 	.short	0x010a
        /*06f6*/ 	.byte	0x06
	.zero		1


	//   ....[94]....
        /*06f8*/ 	.word	0x000053d0
        /*06fc*/ 	.word	0x000000ff
        /*0700*/ 	.word	0x00000068
        /*0704*/ 	.short	0x010a
        /*0706*/ 	.byte	0x06
	.zero		1


	//   ....[95]....
        /*0708*/ 	.word	0x000053f0
        /*070c*/ 	.word	0x000000ff
        /*0710*/ 	.word	0x00000070
        /*0714*/ 	.short	0x010a
        /*0716*/ 	.byte	0x06
	.zero		1


	//   ....[96]....
        /*0718*/ 	.word	0x00005430
        /*071c*/ 	.word	0x00000000
        /*0720*/ 	.word	0x00000078
        /*0724*/ 	.short	0x010a
        /*0726*/ 	.byte	0xff
	.zero		1


	//   ....[97]....
        /*0728*/ 	.word	0x00005760
        /*072c*/ 	.word	0x00000000
        /*0730*/ 	.word	0x00000090
        /*0734*/ 	.short	0x010a
        /*0736*/ 	.byte	0xff
	.zero		1


	//   ....[98]....
        /*0738*/ 	.word	0x00005870
        /*073c*/ 	.word	0x00000000
        /*0740*/ 	.word	0x00000000
        /*0744*/ 	.short	0x0101
        /*0746*/ 	.byte	0xff
	.zero		1


	//   ....[99]....
        /*0748*/ 	.word	0x000062c0
        /*074c*/ 	.word	0x000000ff
        /*0750*/ 	.word	0x00000040
        /*0754*/ 	.short	0x010a
        /*0756*/ 	.byte	0x30
	.zero		1


	//   ....[100]....
        /*0758*/ 	.word	0x00006300
        /*075c*/ 	.word	0x00000070
        /*0760*/ 	.word	0x000000b0
        /*0764*/ 	.short	0x010a
        /*0766*/ 	.byte	0xff
	.zero		1


	//   ....[101]....
        /*0768*/ 	.word	0x000063f0
        /*076c*/ 	.word	0x000000ff
        /*0770*/ 	.word	0x00000040
        /*0774*/ 	.short	0x010a
        /*0776*/ 	.byte	0x30
	.zero		1


	//   ....[102]....
        /*0778*/ 	.word	0x000064e0
        /*077c*/ 	.word	0x00000070
        /*0780*/ 	.word	0x000000b0
        /*0784*/ 	.short	0x010a
        /*0786*/ 	.byte	0xff
	.zero		1


	//   ....[103]....
        /*0788*/ 	.word	0x00006fb0
        /*078c*/ 	.word	0x00000000
        /*0790*/ 	.word	0x00000000
        /*0794*/ 	.short	0x0101
        /*0796*/ 	.byte	0xff
	.zero		1


	//   ....[104]....
        /*0798*/ 	.word	0x00006fc0
        /*079c*/ 	.word	0x00000002
        /*07a0*/ 	.word	0x00000040
        /*07a4*/ 	.short	0x010a
        /*07a6*/ 	.byte	0xff
	.zero		1


	//   ....[105]....
        /*07a8*/ 	.word	0x000070a0
        /*07ac*/ 	.word	0x00000002
        /*07b0*/ 	.word	0x00000040
        /*07b4*/ 	.short	0x010a
        /*07b6*/ 	.byte	0xff
	.zero		1


	//   ....[106]....
        /*07b8*/ 	.word	0x00007c00
        /*07bc*/ 	.word	0x0000003f
        /*07c0*/ 	.word	0x00000000
        /*07c4*/ 	.short	0x0101
        /*07c6*/ 	.byte	0xff
	.zero		1


	//   ....[107]....
        /*07c8*/ 	.word	0x00007c20
        /*07cc*/ 	.word	0x00000000
        /*07d0*/ 	.word	0x00000040
        /*07d4*/ 	.short	0x010a
        /*07d6*/ 	.byte	0xff
	.zero		1


	//   ....[108]....
        /*07d8*/ 	.word	0x00007cf0
        /*07dc*/ 	.word	0x00000000
        /*07e0*/ 	.word	0x00000040
        /*07e4*/ 	.short	0x010a
        /*07e6*/ 	.byte	0xff
	.zero		1


	//   ....[109]....
        /*07e8*/ 	.word	0x00008850
        /*07ec*/ 	.word	0x0000003f
        /*07f0*/ 	.word	0x00000000
        /*07f4*/ 	.short	0x0101
        /*07f6*/ 	.byte	0xff
	.zero		1


	//   ....[110]....
        /*07f8*/ 	.word	0x00008870
        /*07fc*/ 	.word	0x00000000
        /*0800*/ 	.word	0x00000040
        /*0804*/ 	.short	0x010a
        /*0806*/ 	.byte	0xff
	.zero		1


	//   ....[111]....
        /*0808*/ 	.word	0x00008940
        /*080c*/ 	.word	0x00000000
        /*0810*/ 	.word	0x00000040
        /*0814*/ 	.short	0x010a
        /*0816*/ 	.byte	0xff
	.zero		1


	//   ....[112]....
        /*0818*/ 	.word	0x00008c10
        /*081c*/ 	.word	0x00000070
        /*0820*/ 	.word	0x00000000
        /*0824*/ 	.short	0x0101
        /*0826*/ 	.byte	0xff
	.zero		1


	//   ....[113]....
        /*0828*/ 	.word	0x000094f0
        /*082c*/ 	.word	0x00000000
        /*0830*/ 	.word	0x00000000
        /*0834*/ 	.short	0x0101
        /*0836*/ 	.byte	0xff
	.zero		1


	//   ....[114]....
        /*0838*/ 	.word	0x00009760
        /*083c*/ 	.word	0x000000ff
        /*0840*/ 	.word	0x00000000
        /*0844*/ 	.short	0x0101
        /*0846*/ 	.byte	0x04
	.zero		1


	//   ....[115]....
        /*0848*/ 	.word	0x00009780
        /*084c*/ 	.word	0x00000002
        /*0850*/ 	.word	0x00000100
        /*0854*/ 	.short	0x010a
        /*0856*/ 	.byte	0xff
	.zero		1


	//   ....[116]....
        /*0858*/ 	.word	0x000097e0
        /*085c*/ 	.word	0x00000002
        /*0860*/ 	.word	0x00000020
        /*0864*/ 	.short	0x010a
        /*0866*/ 	.byte	0xff
	.zero		1


	//   ....[117]....
        /*0868*/ 	.word	0x00009840
        /*086c*/ 	.word	0x00000002
        /*0870*/ 	.word	0x00000020
        /*0874*/ 	.short	0x010a
        /*0876*/ 	.byte	0xff
	.zero		1


	//   ....[118]....
        /*0878*/ 	.word	0x00009890
        /*087c*/ 	.word	0x00000002
        /*0880*/ 	.word	0x00000090
        /*0884*/ 	.short	0x010a
        /*0886*/ 	.byte	0xff
	.zero		1


	//   ....[119]....
        /*0888*/ 	.word	0x000098f0
        /*088c*/ 	.word	0x00000000
        /*0890*/ 	.word	0x00000000
        /*0894*/ 	.short	0x010a
        /*0896*/ 	.byte	0xff
	.zero		1


	//   ....[120]....
        /*0898*/ 	.word	0x00009950
        /*089c*/ 	.word	0x00000000
        /*08a0*/ 	.word	0x00000000
        /*08a4*/ 	.short	0x010a
        /*08a6*/ 	.byte	0xff
	.zero		1


	//   ....[121]....
        /*08a8*/ 	.word	0x000099b0
        /*08ac*/ 	.word	0x00000000
        /*08b0*/ 	.word	0x00000000
        /*08b4*/ 	.short	0x010a
        /*08b6*/ 	.byte	0xff
	.zero		1


	//   ....[122]....
        /*08b8*/ 	.word	0x00009a00
        /*08bc*/ 	.word	0x00000000
        /*08c0*/ 	.word	0x000000f0
        /*08c4*/ 	.short	0x010a
        /*08c6*/ 	.byte	0xff
	.zero		1


	//   ....[123]....
        /*08c8*/ 	.word	0x00009a60
        /*08cc*/ 	.word	0x00000000
        /*08d0*/ 	.word	0x000000a0
        /*08d4*/ 	.short	0x010a
        /*08d6*/ 	.byte	0xff
	.zero		1


	//   ....[124]....
        /*08d8*/ 	.word	0x00009ab0
        /*08dc*/ 	.word	0x00000000
        /*08e0*/ 	.word	0x00000090
        /*08e4*/ 	.short	0x010a
        /*08e6*/ 	.byte	0xff
	.zero		1


	//   ....[125]....
        /*08e8*/ 	.word	0x00009b10
        /*08ec*/ 	.word	0x00000000
        /*08f0*/ 	.word	0x000000a0
        /*08f4*/ 	.short	0x010a
        /*08f6*/ 	.byte	0xff
	.zero		1


	//   ....[126]....
        /*08f8*/ 	.word	0x00009b70
        /*08fc*/ 	.word	0x00000004
        /*0900*/ 	.word	0x00000008
        /*0904*/ 	.short	0x010a
        /*0906*/ 	.byte	0xff
	.zero		1


	//   ....[127]....
        /*0908*/ 	.word	0x00009c50
        /*090c*/ 	.word	0x00000002
        /*0910*/ 	.word	0x00000008
        /*0914*/ 	.short	0x010a
        /*0916*/ 	.byte	0xff
	.zero		1


	//   ....[128]....
        /*0918*/ 	.word	0x00009ca0
        /*091c*/ 	.word	0x00000000
        /*0920*/ 	.word	0x00000090
        /*0924*/ 	.short	0x010a
        /*0926*/ 	.byte	0xff
	.zero		1


	//   ....[129]....
        /*0928*/ 	.word	0x00009d00
        /*092c*/ 	.word	0x00000000
        /*0930*/ 	.word	0x000000d0
        /*0934*/ 	.short	0x010a
        /*0936*/ 	.byte	0xff
	.zero		1


	//   ....[130]....
        /*0938*/ 	.word	0x00009d60
        /*093c*/ 	.word	0x00000000
        /*0940*/ 	.word	0x00000000
        /*0944*/ 	.short	0x010a
        /*0946*/ 	.byte	0xff
	.zero		1


	//   ....[131]....
        /*0948*/ 	.word	0x00009dc0
        /*094c*/ 	.word	0x00000000
        /*0950*/ 	.word	0x00000000
        /*0954*/ 	.short	0x010a
        /*0956*/ 	.byte	0xff
	.zero		1


	//   ....[132]....
        /*0958*/ 	.word	0x00009e20
        /*095c*/ 	.word	0x00000000
        /*0960*/ 	.word	0x00000000
        /*0964*/ 	.short	0x010a
        /*0966*/ 	.byte	0xff
	.zero		1


	//   ....[133]....
        /*0968*/ 	.word	0x00009e80
        /*096c*/ 	.word	0x00000000
        /*0970*/ 	.word	0x00000000
        /*0974*/ 	.short	0x010a
        /*0976*/ 	.byte	0xff
	.zero		1


	//   ....[134]....
        /*0978*/ 	.word	0x00009ee0
        /*097c*/ 	.word	0x00000000
        /*0980*/ 	.word	0x00000110
        /*0984*/ 	.short	0x010a
        /*0986*/ 	.byte	0xff
	.zero		1


	//   ....[135]....
        /*0988*/ 	.word	0x00009f30
        /*098c*/ 	.word	0x00000000
        /*0990*/ 	.word	0x00000090
        /*0994*/ 	.short	0x010a
        /*0996*/ 	.byte	0xff
	.zero		1


	//   ....[136]....
        /*0998*/ 	.word	0x00009f90
        /*099c*/ 	.word	0x00000000
        /*09a0*/ 	.word	0x00000088
        /*09a4*/ 	.short	0x010a
        /*09a6*/ 	.byte	0xff
	.zero		1


	//   ....[137]....
        /*09a8*/ 	.word	0x00009ff0
        /*09ac*/ 	.word	0x00000000
        /*09b0*/ 	.word	0x00000060
        /*09b4*/ 	.short	0x010a
        /*09b6*/ 	.byte	0xff
	.zero		1


	//   ....[138]....
        /*09b8*/ 	.word	0x0000a050
        /*09bc*/ 	.word	0x00000000
        /*09c0*/ 	.word	0x00000068
        /*09c4*/ 	.short	0x010a
        /*09c6*/ 	.byte	0xff
	.zero		1


	//   ....[139]....
        /*09c8*/ 	.word	0x0000a0b0
        /*09cc*/ 	.word	0x00000000
        /*09d0*/ 	.word	0x00000070
        /*09d4*/ 	.short	0x010a
        /*09d6*/ 	.byte	0xff
	.zero		1


	//   ....[140]....
        /*09d8*/ 	.word	0x0000a110
        /*09dc*/ 	.word	0x00000000
        /*09e0*/ 	.word	0x00000078
        /*09e4*/ 	.short	0x010a
        /*09e6*/ 	.byte	0xff
	.zero		1


	//   ....[141]....
        /*09e8*/ 	.word	0x0000a170
        /*09ec*/ 	.word	0x00000000
        /*09f0*/ 	.word	0x00000060
        /*09f4*/ 	.short	0x010a
        /*09f6*/ 	.byte	0xff
	.zero		1


	//   ....[142]....
        /*09f8*/ 	.word	0x0000a1d0
        /*09fc*/ 	.word	0x00000000
        /*0a00*/ 	.word	0x00000068
        /*0a04*/ 	.short	0x010a
        /*0a06*/ 	.byte	0xff
	.zero		1


	//   ....[143]....
        /*0a08*/ 	.word	0x0000a230
        /*0a0c*/ 	.word	0x00000000
        /*0a10*/ 	.word	0x00000070
        /*0a14*/ 	.short	0x010a
        /*0a16*/ 	.byte	0xff
	.zero		1


	//   ....[144]....
        /*0a18*/ 	.word	0x0000a280
        /*0a1c*/ 	.word	0x00000000
        /*0a20*/ 	.word	0x00000090
        /*0a24*/ 	.short	0x010a
        /*0a26*/ 	.byte	0xff
	.zero		1


	//   ....[145]....
        /*0a28*/ 	.word	0x0000a2e0
        /*0a2c*/ 	.word	0x00000002
        /*0a30*/ 	.word	0x00000040
        /*0a34*/ 	.short	0x010a
        /*0a36*/ 	.byte	0xff
	.zero		1


	//   ....[146]....
        /*0a38*/ 	.word	0x0000a330
        /*0a3c*/ 	.word	0x00000070
        /*0a40*/ 	.word	0x000000b0
        /*0a44*/ 	.short	0x010a
        /*0a46*/ 	.byte	0xff
	.zero		1


	//   ....[147]....
        /*0a48*/ 	.word	0x0000a380
        /*0a4c*/ 	.word	0x00000002
        /*0a50*/ 	.word	0x00000040
        /*0a54*/ 	.short	0x010a
        /*0a56*/ 	.byte	0xff
	.zero		1


	//   ....[148]....
        /*0a58*/ 	.word	0x0000a3d0
        /*0a5c*/ 	.word	0x00000000
        /*0a60*/ 	.word	0x00000040
        /*0a64*/ 	.short	0x010a
        /*0a66*/ 	.byte	0xff
	.zero		1


	//   ....[149]....
        /*0a68*/ 	.word	0x0000a420
        /*0a6c*/ 	.word	0x00000000
        /*0a70*/ 	.word	0x00000040
        /*0a74*/ 	.short	0x010a
        /*0a76*/ 	.byte	0xff
	.zero		1


	//----- nvinfo : EIATTR_NUM_MBARRIERS
	.align		4
.L_47:
        /*0a78*/ 	.byte	0x03, 0x38
        /*0a7a*/ 	.short	0x0023


	//----- nvinfo : EIATTR_EXIT_INSTR_OFFSETS
	.align		4
        /*0a7c*/ 	.byte	0x04, 0x1c
        /*0a7e*/ 	.short	(.L_49 - .L_48)


	//   ....[0]....
.L_48:
        /*0a80*/ 	.word	0x00002990


	//   ....[1]....
        /*0a84*/ 	.word	0x00002e90


	//   ....[2]....
        /*0a88*/ 	.word	0x00002ef0


	//   ....[3]....
        /*0a8c*/ 	.word	0x00004430


	//   ....[4]....
        /*0a90*/ 	.word	0x00005460


	//   ....[5]....
        /*0a94*/ 	.word	0x000054a0


	//   ....[6]....
        /*0a98*/ 	.word	0x00009650


	//   ....[7]....
        /*0a9c*/ 	.word	0x000096d0


	//   ....[8]....
        /*0aa0*/ 	.word	0x00009700


	//   ....[9]....
        /*0aa4*/ 	.word	0x00009770


	//----- nvinfo : EIATTR_MAX_THREADS
	.align		4
.L_49:
        /*0aa8*/ 	.byte	0x04, 0x05
        /*0aaa*/ 	.short	(.L_51 - .L_50)
.L_50:
        /*0aac*/ 	.word	0x00000100
        /*0ab0*/ 	.word	0x00000001
        /*0ab4*/ 	.word	0x00000001


	//----- nvinfo : EIATTR_CRS_STACK_SIZE
	.align		4
.L_51:
        /*0ab8*/ 	.byte	0x04, 0x1e
        /*0aba*/ 	.short	(.L_53 - .L_52)
.L_52:
        /*0abc*/ 	.word	0x00000000


	//----- nvinfo : EIATTR_CBANK_PARAM_SIZE
	.align		4
.L_53:
        /*0ac0*/ 	.byte	0x03, 0x19
        /*0ac2*/ 	.short	0x0800


	//----- nvinfo : EIATTR_PARAM_CBANK
	.align		4
        /*0ac4*/ 	.byte	0x04, 0x0a
        /*0ac6*/ 	.short	(.L_55 - .L_54)
	.align		4
.L_54:
        /*0ac8*/ 	.word	index@(.nv.constant0._ZN7cutlass13device_kernelINS_4gemm6kernel13GemmUniversalIN4cute5tupleIJiiiiEEENS1_10collective13CollectiveMmaINS1_35MainloopSm100TmaUmmaWarpSpecializedILi4ELi2ELi4ENS5_IJNS4_1CILi2EEENSA_ILi1EEESC_EEEEENS5_IJNSA_ILi256EEENSA_ILi128EEESG_EEENS_6half_tENS5_IJlSC_lEEESI_SJ_NS4_8TiledMMAINS4_8MMA_AtomIJNS4_26SM100_MMA_F16BF16_2x1SM_SSISI_SI_fLi256ELi128ELNS4_4UMMA5MajorE0ELSO_0ELNSN_7ScaleInE0ELSP_0EEEEEENS4_6LayoutINS5_IJSC_SC_SC_EEENS5_IJNSA_ILi0EEESU_SU_EEEEENS5_IJNS4_10UnderscoreESX_SX_EEEEENS4_18SM100_TMA_2SM_LOADENS4_14ComposedLayoutINS4_7SwizzleILi3ELi4ELi3EEENS4_18smem_ptr_flag_bitsILi16EEENSS_INS5_IJNSA_ILi8EEENSA_ILi64EEEEEENS5_IJS17_SC_EEEEEEEvNS4_8identityES10_S1B_vS1C_EENS_8epilogue10collective18CollectiveEpilogueINS1E_23Sm100TmaWarpSpecializedILi4ELi2ELi32ELb1ELb0EEEJNS5_IJSG_SG_SG_EEENS5_IJNSS_ISG_SC_EENSS_INSA_ILi32EEESC_EEEEESI_SJ_SI_SJ_NS1E_6fusion15FusionCallbacksIS1I_NS1O_17LinearCombinationISI_fSI_fLNS_15FloatRoundStyleE2EEES1J_S1N_JEEENS4_5SM1004TMEM4LOAD26SM100_TMEM_LOAD_32dp32b32xENS4_13SM90_TMA_LOADENS11_INS12_ILi2ELi4ELi3EEES15_NSS_INS5_IJS16_S1L_EEENS5_IJS1L_SC_EEEEEEENS4_39AutoVectorizingCopyWithAssumedAlignmentILi128EEENS4_14SM90_TMA_STOREES23_S25_S25_EEEvvEEEEvNT_6ParamsE)
        /*0acc*/ 	.short	0x0380
        /*0ace*/ 	.short	0x0800


	//----- nvinfo : EIATTR_SW_WAR
	.align		4
.L_55:
        /*0ad0*/ 	.byte	0x04, 0x36
        /*0ad2*/ 	.short	(.L_57 - .L_56)
.L_56:
        /*0ad4*/ 	.word	0x00000008
.L_57:


//--------------------- .nv.callgraph             --------------------------
	.section	.nv.callgraph,"",@"SHT_CUDA_CALLGRAPH"
	.align	4
	.sectionentsize	8
	.align		4
        /*0000*/ 	.word	0x00000000
	.align		4
        /*0004*/ 	.word	0xffffffff
	.align		4
        /*0008*/ 	.word	index@(_ZN7cutlass13device_kernelINS_4gemm6kernel13GemmUniversalIN4cute5tupleIJiiiiEEENS1_10collective13CollectiveMmaINS1_35MainloopSm100TmaUmmaWarpSpecializedILi4ELi2ELi4ENS5_IJNS4_1CILi2EEENSA_ILi1EEESC_EEEEENS5_IJNSA_ILi256EEENSA_ILi128EEESG_EEENS_6half_tENS5_IJlSC_lEEESI_SJ_NS4_8TiledMMAINS4_8MMA_AtomIJNS4_26SM100_MMA_F16BF16_2x1SM_SSISI_SI_fLi256ELi128ELNS4_4UMMA5MajorE0ELSO_0ELNSN_7ScaleInE0ELSP_0EEEEEENS4_6LayoutINS5_IJSC_SC_SC_EEENS5_IJNSA_ILi0EEESU_SU_EEEEENS5_IJNS4_10UnderscoreESX_SX_EEEEENS4_18SM100_TMA_2SM_LOADENS4_14ComposedLayoutINS4_7SwizzleILi3ELi4ELi3EEENS4_18smem_ptr_flag_bitsILi16EEENSS_INS5_IJNSA_ILi8EEENSA_ILi64EEEEEENS5_IJS17_SC_EEEEEEEvNS4_8identityES10_S1B_vS1C_EENS_8epilogue10collective18CollectiveEpilogueINS1E_23Sm100TmaWarpSpecializedILi4ELi2ELi32ELb1ELb0EEEJNS5_IJSG_SG_SG_EEENS5_IJNSS_ISG_SC_EENSS_INSA_ILi32EEESC_EEEEESI_SJ_SI_SJ_NS1E_6fusion15FusionCallbacksIS1I_NS1O_17LinearCombinationISI_fSI_fLNS_15FloatRoundStyleE2EEES1J_S1N_JEEENS4_5SM1004TMEM4LOAD26SM100_TMEM_LOAD_32dp32b32xENS4_13SM90_TMA_LOADENS11_INS12_ILi2ELi4ELi3EEES15_NSS_INS5_IJS16_S1L_EEENS5_IJS1L_SC_EEEEEEENS4_39AutoVectorizingCopyWithAssumedAlignmentILi128EEENS4_14SM90_TMA_STOREES23_S25_S25_EEEvvEEEEvNT_6ParamsE)
	.align		4
        /*000c*/ 	.word	index@(__assertfail)
	.align		4
        /*0010*/ 	.word	0x00000000
	.align		4
        /*0014*/ 	.word	0xfffffffe
	.align		4
        /*0018*/ 	.word	0x00000000
	.align		4
        /*001c*/ 	.word	0xfffffffd
	.align		4
        /*0020*/ 	.word	0x00000000
	.align		4
        /*0024*/ 	.word	0xfffffffc


//--------------------- .nv.constant4             --------------------------
	.section	.nv.constant4,"a",@progbits
	.align	8
	.align		8
.nv.constant4:
        /*0000*/ 	.dword	__assertfail
	.align		8
        /*0008*/ 	.dword	__unnamed_1
	.align		8
        /*0010*/ 	.dword	__unnamed_2
	.align		8
        /*0018*/ 	.dword	_ZN39_INTERNAL_3f09ab88_4_k_cu_c4f9ebdb_87484cuda3std3__45__cpo5beginE
	.align		8
        /*0020*/ 	.dword	_ZN39_INTERNAL_3f09ab88_4_k_cu_c4f9ebdb_87484cuda3std3__45__cpo3endE
	.align		8
        /*0028*/ 	.dword	_ZN39_INTERNAL_3f09ab88_4_k_cu_c4f9ebdb_87484cuda3std3__45__cpo6cbeginE
	.align		8
        /*0030*/ 	.dword	_ZN39_INTERNAL_3f09ab88_4_k_cu_c4f9ebdb_87484cuda3std3__45__cpo4cendE
	.align		8
        /*0038*/ 	.dword	_ZN39_INTERNAL_3f09ab88_4_k_cu_c4f9ebdb_87484cuda3std3__441_GLOBAL__N__3f09ab88_4_k_cu_c4f9ebdb_87486ignoreE
	.align		8
        /*0040*/ 	.dword	_ZN39_INTERNAL_3f09ab88_4_k_cu_c4f9ebdb_87484cuda3std3__419piecewise_constructE
	.align		8
        /*0048*/ 	.dword	_ZN39_INTERNAL_3f09ab88_4_k_cu_c4f9ebdb_87484cuda3std3__48in_placeE
	.align		8
        /*0050*/ 	.dword	_ZN39_INTERNAL_3f09ab88_4_k_cu_c4f9ebdb_87484cuda3std6ranges3__45__cpo4swapE
	.align		8
        /*0058*/ 	.dword	_ZN39_INTERNAL_3f09ab88_4_k_cu_c4f9ebdb_87484cuda3std6ranges3__45__cpo9iter_moveE
	.align		8
        /*0060*/ 	.dword	_ZN39_INTERNAL_3f09ab88_4_k_cu_c4f9ebdb_87484cute7productE
	.align		8
        /*0068*/ 	.dword	_ZN39_INTERNAL_3f09ab88_4_k_cu_c4f9ebdb_87484cute1_E
	.align		8
        /*0070*/ 	.dword	$str$25
	.align		8
        /*0078*/ 	.dword	$str$26
	.align		8
        /*0080*/ 	.dword	$str$27
	.align		8
        /*0088*/ 	.dword	$str$28


//--------------------- .text._ZN7cutlass13device_kernelINS_4gemm6kernel13GemmUniversalIN4cute5tupleIJiiiiEEENS1_10collective13CollectiveMmaINS1_35MainloopSm100TmaUmmaWarpSpecializedILi4ELi2ELi4ENS5_IJNS4_1CILi2EEENSA_ILi1EEESC_EEEEENS5_IJNSA_ILi256EEENSA_ILi128EEESG_EEENS_6half_tENS5_IJlSC_lEEESI_SJ_NS4_8TiledMMAINS4_8MMA_AtomIJNS4_26SM100_MMA_F16BF16_2x1SM_SSISI_SI_fLi256ELi128ELNS4_4UMMA5MajorE0ELSO_0ELNSN_7ScaleInE0ELSP_0EEEEEENS4_6LayoutINS5_IJSC_SC_SC_EEENS5_IJNSA_ILi0EEESU_SU_EEEEENS5_IJNS4_10UnderscoreESX_SX_EEEEENS4_18SM100_TMA_2SM_LOADENS4_14ComposedLayoutINS4_7SwizzleILi3ELi4ELi3EEENS4_18smem_ptr_flag_bitsILi16EEENSS_INS5_IJNSA_ILi8EEENSA_ILi64EEEEEENS5_IJS17_SC_EEEEEEEvNS4_8identityES10_S1B_vS1C_EENS_8epilogue10collective18CollectiveEpilogueINS1E_23Sm100TmaWarpSpecializedILi4ELi2ELi32ELb1ELb0EEEJNS5_IJSG_SG_SG_EEENS5_IJNSS_ISG_SC_EENSS_INSA_ILi32EEESC_EEEEESI_SJ_SI_SJ_NS1E_6fusion15FusionCallbacksIS1I_NS1O_17LinearCombinationISI_fSI_fLNS_15FloatRoundStyleE2EEES1J_S1N_JEEENS4_5SM1004TMEM4LOAD26SM100_TMEM_LOAD_32dp32b32xENS4_13SM90_TMA_LOADENS11_INS12_ILi2ELi4ELi3EEES15_NSS_INS5_IJS16_S1L_EEENS5_IJS1L_SC_EEEEEEENS4_39AutoVectorizingCopyWithAssumedAlignmentILi128EEENS4_14SM90_TMA_STOREES23_S25_S25_EEEvvEEEEvNT_6ParamsE --------------------------
	.section	.text._ZN7cutlass13device_kernelINS_4gemm6kernel13GemmUniversalIN4cute5tupleIJiiiiEEENS1_10collective13CollectiveMmaINS1_35MainloopSm100TmaUmmaWarpSpecializedILi4ELi2ELi4ENS5_IJNS4_1CILi2EEENSA_ILi1EEESC_EEEEENS5_IJNSA_ILi256EEENSA_ILi128EEESG_EEENS_6half_tENS5_IJlSC_lEEESI_SJ_NS4_8TiledMMAINS4_8MMA_AtomIJNS4_26SM100_MMA_F16BF16_2x1SM_SSISI_SI_fLi256ELi128ELNS4_4UMMA5MajorE0ELSO_0ELNSN_7ScaleInE0ELSP_0EEEEEENS4_6LayoutINS5_IJSC_SC_SC_EEENS5_IJNSA_ILi0EEESU_SU_EEEEENS5_IJNS4_10UnderscoreESX_SX_EEEEENS4_18SM100_TMA_2SM_LOADENS4_14ComposedLayoutINS4_7SwizzleILi3ELi4ELi3EEENS4_18smem_ptr_flag_bitsILi16EEENSS_INS5_IJNSA_ILi8EEENSA_ILi64EEEEEENS5_IJS17_SC_EEEEEEEvNS4_8identityES10_S1B_vS1C_EENS_8epilogue10collective18CollectiveEpilogueINS1E_23Sm100TmaWarpSpecializedILi4ELi2ELi32ELb1ELb0EEEJNS5_IJSG_SG_SG_EEENS5_IJNSS_ISG_SC_EENSS_INSA_ILi32EEESC_EEEEESI_SJ_SI_SJ_NS1E_6fusion15FusionCallbacksIS1I_NS1O_17LinearCombinationISI_fSI_fLNS_15FloatRoundStyleE2EEES1J_S1N_JEEENS4_5SM1004TMEM4LOAD26SM100_TMEM_LOAD_32dp32b32xENS4_13SM90_TMA_LOADENS11_INS12_ILi2ELi4ELi3EEES15_NSS_INS5_IJS16_S1L_EEENS5_IJS1L_SC_EEEEEEENS4_39AutoVectorizingCopyWithAssumedAlignmentILi128EEENS4_14SM90_TMA_STOREES23_S25_S25_EEEvvEEEEvNT_6ParamsE,"ax",@progbits
	.align	128
.text._ZN7cutlass13device_kernelINS_4gemm6kernel13GemmUniversalIN4cute5tupleIJiiiiEEENS1_10collective13CollectiveMmaINS1_35MainloopSm100TmaUmmaWarpSpecializedILi4ELi2ELi4ENS5_IJNS4_1CILi2EEENSA_ILi1EEESC_EEEEENS5_IJNSA_ILi256EEENSA_ILi128EEESG_EEENS_6half_tENS5_IJlSC_lEEESI_SJ_NS4_8TiledMMAINS4_8MMA_AtomIJNS4_26SM100_MMA_F16BF16_2x1SM_SSISI_SI_fLi256ELi128ELNS4_4UMMA5MajorE0ELSO_0ELNSN_7ScaleInE0ELSP_0EEEEEENS4_6LayoutINS5_IJSC_SC_SC_EEENS5_IJNSA_ILi0EEESU_SU_EEEEENS5_IJNS4_10UnderscoreESX_SX_EEEEENS4_18SM100_TMA_2SM_LOADENS4_14ComposedLayoutINS4_7SwizzleILi3ELi4ELi3EEENS4_18smem_ptr_flag_bitsILi16EEENSS_INS5_IJNSA_ILi8EEENSA_ILi64EEEEEENS5_IJS17_SC_EEEEEEEvNS4_8identityES10_S1B_vS1C_EENS_8epilogue10collective18CollectiveEpilogueINS1E_23Sm100TmaWarpSpecializedILi4ELi2ELi32ELb1ELb0EEEJNS5_IJSG_SG_SG_EEENS5_IJNSS_ISG_SC_EENSS_INSA_ILi32EEESC_EEEEESI_SJ_SI_SJ_NS1E_6fusion15FusionCallbacksIS1I_NS1O_17LinearCombinationISI_fSI_fLNS_15FloatRoundStyleE2EEES1J_S1N_JEEENS4_5SM1004TMEM4LOAD26SM100_TMEM_LOAD_32dp32b32xENS4_13SM90_TMA_LOADENS11_INS12_ILi2ELi4ELi3EEES15_NSS_INS5_IJS16_S1L_EEENS5_IJS1L_SC_EEEEEEENS4_39AutoVectorizingCopyWithAssumedAlignmentILi128EEENS4_14SM90_TMA_STOREES23_S25_S25_EEEvvEEEEvNT_6ParamsE:
        .type           _ZN7cutlass13device_kernelINS_4gemm6kernel13GemmUniversalIN4cute5tupleIJiiiiEEENS1_10collective13CollectiveMmaINS1_35MainloopSm100TmaUmmaWarpSpecializedILi4ELi2ELi4ENS5_IJNS4_1CILi2EEENSA_ILi1EEESC_EEEEENS5_IJNSA_ILi256EEENSA_ILi128EEESG_EEENS_6half_tENS5_IJlSC_lEEESI_SJ_NS4_8TiledMMAINS4_8MMA_AtomIJNS4_26SM100_MMA_F16BF16_2x1SM_SSISI_SI_fLi256ELi128ELNS4_4UMMA5MajorE0ELSO_0ELNSN_7ScaleInE0ELSP_0EEEEEENS4_6LayoutINS5_IJSC_SC_SC_EEENS5_IJNSA_ILi0EEESU_SU_EEEEENS5_IJNS4_10UnderscoreESX_SX_EEEEENS4_18SM100_TMA_2SM_LOADENS4_14ComposedLayoutINS4_7SwizzleILi3ELi4ELi3EEENS4_18smem_ptr_flag_bitsILi16EEENSS_INS5_IJNSA_ILi8EEENSA_ILi64EEEEEENS5_IJS17_SC_EEEEEEEvNS4_8identityES10_S1B_vS1C_EENS_8epilogue10collective18CollectiveEpilogueINS1E_23Sm100TmaWarpSpecializedILi4ELi2ELi32ELb1ELb0EEEJNS5_IJSG_SG_SG_EEENS5_IJNSS_ISG_SC_EENSS_INSA_ILi32EEESC_EEEEESI_SJ_SI_SJ_NS1E_6fusion15FusionCallbacksIS1I_NS1O_17LinearCombinationISI_fSI_fLNS_15FloatRoundStyleE2EEES1J_S1N_JEEENS4_5SM1004TMEM4LOAD26SM100_TMEM_LOAD_32dp32b32xENS4_13SM90_TMA_LOADENS11_INS12_ILi2ELi4ELi3EEES15_NSS_INS5_IJS16_S1L_EEENS5_IJS1L_SC_EEEEEEENS4_39AutoVectorizingCopyWithAssumedAlignmentILi128EEENS4_14SM90_TMA_STOREES23_S25_S25_EEEvvEEEEvNT_6ParamsE,@function
        .size           _ZN7cutlass13device_kernelINS_4gemm6kernel13GemmUniversalIN4cute5tupleIJiiiiEEENS1_10collective13CollectiveMmaINS1_35MainloopSm100TmaUmmaWarpSpecializedILi4ELi2ELi4ENS5_IJNS4_1CILi2EEENSA_ILi1EEESC_EEEEENS5_IJNSA_ILi256EEENSA_ILi128EEESG_EEENS_6half_tENS5_IJlSC_lEEESI_SJ_NS4_8TiledMMAINS4_8MMA_AtomIJNS4_26SM100_MMA_F16BF16_2x1SM_SSISI_SI_fLi256ELi128ELNS4_4UMMA5MajorE0ELSO_0ELNSN_7ScaleInE0ELSP_0EEEEEENS4_6LayoutINS5_IJSC_SC_SC_EEENS5_IJNSA_ILi0EEESU_SU_EEEEENS5_IJNS4_10UnderscoreESX_SX_EEEEENS4_18SM100_TMA_2SM_LOADENS4_14ComposedLayoutINS4_7SwizzleILi3ELi4ELi3EEENS4_18smem_ptr_flag_bitsILi16EEENSS_INS5_IJNSA_ILi8EEENSA_ILi64EEEEEENS5_IJS17_SC_EEEEEEEvNS4_8identityES10_S1B_vS1C_EENS_8epilogue10collective18CollectiveEpilogueINS1E_23Sm100TmaWarpSpecializedILi4ELi2ELi32ELb1ELb0EEEJNS5_IJSG_SG_SG_EEENS5_IJNSS_ISG_SC_EENSS_INSA_ILi32EEESC_EEEEESI_SJ_SI_SJ_NS1E_6fusion15FusionCallbacksIS1I_NS1O_17LinearCombinationISI_fSI_fLNS_15FloatRoundStyleE2EEES1J_S1N_JEEENS4_5SM1004TMEM4LOAD26SM100_TMEM_LOAD_32dp32b32xENS4_13SM90_TMA_LOADENS11_INS12_ILi2ELi4ELi3EEES15_NSS_INS5_IJS16_S1L_EEENS5_IJS1L_SC_EEEEEEENS4_39AutoVectorizingCopyWithAssumedAlignmentILi128EEENS4_14SM90_TMA_STOREES23_S25_S25_EEEvvEEEEvNT_6ParamsE,(.L_x_197 - _ZN7cutlass13device_kernelINS_4gemm6kernel13GemmUniversalIN4cute5tupleIJiiiiEEENS1_10collective13CollectiveMmaINS1_35MainloopSm100TmaUmmaWarpSpecializedILi4ELi2ELi4ENS5_IJNS4_1CILi2EEENSA_ILi1EEESC_EEEEENS5_IJNSA_ILi256EEENSA_ILi128EEESG_EEENS_6half_tENS5_IJlSC_lEEESI_SJ_NS4_8TiledMMAINS4_8MMA_AtomIJNS4_26SM100_MMA_F16BF16_2x1SM_SSISI_SI_fLi256ELi128ELNS4_4UMMA5MajorE0ELSO_0ELNSN_7ScaleInE0ELSP_0EEEEEENS4_6LayoutINS5_IJSC_SC_SC_EEENS5_IJNSA_ILi0EEESU_SU_EEEEENS5_IJNS4_10UnderscoreESX_SX_EEEEENS4_18SM100_TMA_2SM_LOADENS4_14ComposedLayoutINS4_7SwizzleILi3ELi4ELi3EEENS4_18smem_ptr_flag_bitsILi16EEENSS_INS5_IJNSA_ILi8EEENSA_ILi64EEEEEENS5_IJS17_SC_EEEEEEEvNS4_8identityES10_S1B_vS1C_EENS_8epilogue10collective18CollectiveEpilogueINS1E_23Sm100TmaWarpSpecializedILi4ELi2ELi32ELb1ELb0EEEJNS5_IJSG_SG_SG_EEENS5_IJNSS_ISG_SC_EENSS_INSA_ILi32EEESC_EEEEESI_SJ_SI_SJ_NS1E_6fusion15FusionCallbacksIS1I_NS1O_17LinearCombinationISI_fSI_fLNS_15FloatRoundStyleE2EEES1J_S1N_JEEENS4_5SM1004TMEM4LOAD26SM100_TMEM_LOAD_32dp32b32xENS4_13SM90_TMA_LOADENS11_INS12_ILi2ELi4ELi3EEES15_NSS_INS5_IJS16_S1L_EEENS5_IJS1L_SC_EEEEEEENS4_39AutoVectorizingCopyWithAssumedAlignmentILi128EEENS4_14SM90_TMA_STOREES23_S25_S25_EEEvvEEEEvNT_6ParamsE)
        .other          _ZN7cutlass13device_kernelINS_4gemm6kernel13GemmUniversalIN4cute5tupleIJiiiiEEENS1_10collective13CollectiveMmaINS1_35MainloopSm100TmaUmmaWarpSpecializedILi4ELi2ELi4ENS5_IJNS4_1CILi2EEENSA_ILi1EEESC_EEEEENS5_IJNSA_ILi256EEENSA_ILi128EEESG_EEENS_6half_tENS5_IJlSC_lEEESI_SJ_NS4_8TiledMMAINS4_8MMA_AtomIJNS4_26SM100_MMA_F16BF16_2x1SM_SSISI_SI_fLi256ELi128ELNS4_4UMMA5MajorE0ELSO_0ELNSN_7ScaleInE0ELSP_0EEEEEENS4_6LayoutINS5_IJSC_SC_SC_EEENS5_IJNSA_ILi0EEESU_SU_EEEEENS5_IJNS4_10UnderscoreESX_SX_EEEEENS4_18SM100_TMA_2SM_LOADENS4_14ComposedLayoutINS4_7SwizzleILi3ELi4ELi3EEENS4_18smem_ptr_flag_bitsILi16EEENSS_INS5_IJNSA_ILi8EEENSA_ILi64EEEEEENS5_IJS17_SC_EEEEEEEvNS4_8identityES10_S1B_vS1C_EENS_8epilogue10collective18CollectiveEpilogueINS1E_23Sm100TmaWarpSpecializedILi4ELi2ELi32ELb1ELb0EEEJNS5_IJSG_SG_SG_EEENS5_IJNSS_ISG_SC_EENSS_INSA_ILi32EEESC_EEEEESI_SJ_SI_SJ_NS1E_6fusion15FusionCallbacksIS1I_NS1O_17LinearCombinationISI_fSI_fLNS_15FloatRoundStyleE2EEES1J_S1N_JEEENS4_5SM1004TMEM4LOAD26SM100_TMEM_LOAD_32dp32b32xENS4_13SM90_TMA_LOADENS11_INS12_ILi2ELi4ELi3EEES15_NSS_INS5_IJS16_S1L_EEENS5_IJS1L_SC_EEEEEEENS4_39AutoVectorizingCopyWithAssumedAlignmentILi128EEENS4_14SM90_TMA_STOREES23_S25_S25_EEEvvEEEEvNT_6ParamsE,@"STO_CUDA_ENTRY STV_DEFAULT"
_ZN7cutlass13device_kernelINS_4gemm6kernel13GemmUniversalIN4cute5tupleIJiiiiEEENS1_10collective13CollectiveMmaINS1_35MainloopSm100TmaUmmaWarpSpecializedILi4ELi2ELi4ENS5_IJNS4_1CILi2EEENSA_ILi1EEESC_EEEEENS5_IJNSA_ILi256EEENSA_ILi128EEESG_EEENS_6half_tENS5_IJlSC_lEEESI_SJ_NS4_8TiledMMAINS4_8MMA_AtomIJNS4_26SM100_MMA_F16BF16_2x1SM_SSISI_SI_fLi256ELi128ELNS4_4UMMA5MajorE0ELSO_0ELNSN_7ScaleInE0ELSP_0EEEEEENS4_6LayoutINS5_IJSC_SC_SC_EEENS5_IJNSA_ILi0EEESU_SU_EEEEENS5_IJNS4_10UnderscoreESX_SX_EEEEENS4_18SM100_TMA_2SM_LOADENS4_14ComposedLayoutINS4_7SwizzleILi3ELi4ELi3EEENS4_18smem_ptr_flag_bitsILi16EEENSS_INS5_IJNSA_ILi8EEENSA_ILi64EEEEEENS5_IJS17_SC_EEEEEEEvNS4_8identityES10_S1B_vS1C_EENS_8epilogue10collective18CollectiveEpilogueINS1E_23Sm100TmaWarpSpecializedILi4ELi2ELi32ELb1ELb0EEEJNS5_IJSG_SG_SG_EEENS5_IJNSS_ISG_SC_EENSS_INSA_ILi32EEESC_EEEEESI_SJ_SI_SJ_NS1E_6fusion15FusionCallbacksIS1I_NS1O_17LinearCombinationISI_fSI_fLNS_15FloatRoundStyleE2EEES1J_S1N_JEEENS4_5SM1004TMEM4LOAD26SM100_TMEM_LOAD_32dp32b32xENS4_13SM90_TMA_LOADENS11_INS12_ILi2ELi4ELi3EEES15_NSS_INS5_IJS16_S1L_EEENS5_IJS1L_SC_EEEEEEENS4_39AutoVectorizingCopyWithAssumedAlignmentILi128EEENS4_14SM90_TMA_STOREES23_S25_S25_EEEvvEEEEvNT_6ParamsE:
[----:B------:R-:W1:Y:S01]  /*0000*/  LDC R1, c[0x0][0x37c] ;  /* 0x0000df00ff017b82 */ /* 0x000e620000000800 */
[----:B------:R-:W2:Y:S01]  /*0010*/  S2R R105, SR_TID.X ;  /* 0x0000000000697919 */ /* 0x000ea20000002100 */
[----:B------:R-:W3:Y:S06]  /*0020*/  LDCU.64 UR6, c[0x0][0x890] ;  /* 0x00011200ff0677ac */ /* 0x000eec0008000a00 */
[----:B------:R-:W4:Y:S01]  /*0030*/  S2UR UR37, SR_CgaCtaId ;  /* 0x00000000002579c3 */ /* 0x000f220000008800 */
[----:B------:R-:W-:Y:S02]  /*0040*/  PRMT R92, RZ, 0x7610, R92 ;  /* 0x00007610ff5c7816 */ /* 0x000fe4000000005c */
[----:B------:R-:W-:Y:S01]  /*0050*/  ELECT P1, URZ, PT ;  /* 0x0000000000ff782f */ /* 0x000fe20003820000 */
[----:B------:R-:W1:Y:S01]  /*0060*/  LDCU.64 UR46, c[0x0][0x358] ;  /* 0x00006b00ff2e77ac */ /* 0x000e620008000a00 */
[----:B---3--:R-:W-:-:S04]  /*0070*/  UISETP.NE.U32.AND UP0, UPT, UR6, URZ, UPT ;  /* 0x000000ff0600728c */ /* 0x008fc8000bf05070 */
[----:B------:R-:W-:Y:S02]  /*0080*/  UISETP.NE.AND.EX UP0, UPT, UR7, URZ, UPT, UP0 ;  /* 0x000000ff0700728c */ /* 0x000fe4000bf05300 */
[----:B----4-:R-:W-:Y:S02]  /*0090*/  ULOP3.LUT UR5, UR37, 0x1, URZ, 0xc0, !UPT ;  /* 0x0000000125057892 */ /* 0x010fe4000f8ec0ff */
[----:B------:R-:W-:Y:S01]  /*00a0*/  ULOP3.LUT UR4, UR37, 0x1, URZ, 0x3c, !UPT ;  /* 0x0000000125047892 */ /* 0x000fe2000f8e3cff */
[----:B--2---:R-:W-:-:S05]  /*00b0*/  SHF.R.U32.HI R96, RZ, 0x5, R105 ;  /* 0x00000005ff607819 */ /* 0x004fca0000011669 */
[----:B------:R-:W2:Y:S02]  /*00c0*/  SHFL.IDX PT, R0, R96, RZ, 0x1f ;  /* 0x00001fff60007589 */ /* 0x000ea400000e0000 */
[----:B--2---:R-:W-:Y:S01]  /*00d0*/  R2UR UR10, R0 ;  /* 0x00000000000a72ca */ /* 0x004fe200000e0000 */
[----:B-1----:R-:W-:-:S14]  /*00e0*/  BRA.U UP0, `(.L_x_0) ;  /* 0x00000001002c7547 */ /* 0x002fdc000b800000 */
[----:B------:R-:W1:Y:S02]  /*00f0*/  LDCU.64 UR8, c[0x0][0x888] ;  /* 0x00011100ff0877ac */ /* 0x000e640008000a00 */
[----:B-1----:R-:W-:-:S04]  /*0100*/  UISETP.NE.U32.AND UP0, UPT, UR8, URZ, UPT ;  /* 0x000000ff0800728c */ /* 0x002fc8000bf05070 */
[----:B------:R-:W-:-:S09]  /*0110*/  UISETP.NE.AND.EX UP0, UPT, UR9, URZ, UPT, UP0 ;  /* 0x000000ff0900728c */ /* 0x000fd2000bf05300 */
[----:B------:R-:W-:Y:S05]  /*0120*/  BRA.U !UP0, `(.L_x_1) ;  /* 0x0000000108107547 */ /* 0x000fea000b800000 */
[----:B------:R-:W1:Y:S02]  /*0130*/  LDC.64 R2, c[0x0][0x888] ;  /* 0x00022200ff027b82 */ /* 0x000e640000000a00 */
[----:B-1----:R1:W5:Y:S01]  /*0140*/  LDG.E R49, desc[UR46][R2.64] ;  /* 0x0000002e02317981 */ /* 0x002362000c1e1900 */
[----:B------:R-:W-:Y:S01]  /*0150*/  HFMA2 R92, -RZ, RZ, 0, 5.9604644775390625e-08 ;  /* 0x00000001ff5c7431 */ /* 0x000fe200000001ff */
[----:B------:R-:W-:Y:S05]  /*0160*/  BRA `(.L_x_0) ;  /* 0x00000000000c7947 */ /* 0x000fea0003800000 */
.L_x_1:
[----:B------:R-:W1:Y:S01]  /*0170*/  LDCU UR8, c[0x0][0x880] ;  /* 0x00011000ff0877ac */ /* 0x000e620008000800 */
[----:B------:R-:W-:Y:S01]  /*0180*/  HFMA2 R92, -RZ, RZ, 0, 5.9604644775390625e-08 ;  /* 0x00000001ff5c7431 */ /* 0x000fe200000001ff */
[----:B-1----:R-:W-:-:S07]  /*0190*/  MOV R49, UR8 ;  /* 0x0000000800317c02 */ /* 0x002fce0008000f00 */
.L_x_0:
[----:B------:R-:W2:Y:S02]  /*01a0*/  LDCU.64 UR8, c[0x0][0x8b0] ;  /* 0x00011600ff0877ac */ /* 0x000ea40008000a00 */
[----:B--2---:R-:W-:-:S04]  /*01b0*/  UISETP.NE.U32.AND UP0, UPT, UR8, URZ, UPT ;  /* 0x000000ff0800728c */ /* 0x004fc8000bf05070 */
[----:B------:R-:W-:-:S09]  /*01c0*/  UISETP.NE.AND.EX UP0, UPT, UR9, URZ, UPT, UP0 ;  /* 0x000000ff0900728c */ /* 0x000fd2000bf05300 */
[----:B------:R-:W-:Y:S05]  /*01d0*/  BRA.U UP0, `(.L_x_2) ;  /* 0x0000000100247547 */ /* 0x000fea000b800000 */
[----:B------:R-:W2:Y:S02]  /*01e0*/  LDCU.64 UR8, c[0x0][0x8a8] ;  /* 0x00011500ff0877ac */ /* 0x000ea40008000a00 */
[----:B--2---:R-:W-:-:S04]  /*01f0*/  UISETP.NE.U32.AND UP0, UPT, UR8, URZ, UPT ;  /* 0x000000ff0800728c */ /* 0x004fc8000bf05070 */
[----:B------:R-:W-:-:S09]  /*0200*/  UISETP.NE.AND.EX UP0, UPT, UR9, URZ, UPT, UP0 ;  /* 0x000000ff0900728c */ /* 0x000fd2000bf05300 */
[----:B------:R-:W-:Y:S05]  /*0210*/  BRA.U !UP0, `(.L_x_3) ;  /* 0x00000001080c7547 */ /* 0x000fea000b800000 */
[----:B-1----:R-:W1:Y:S02]  /*0220*/  LDC.64 R2, c[0x0][0x8a8] ;  /* 0x00022a00ff027b82 */ /* 0x002e640000000a00 */
[----:B-1----:R2:W5:Y:S01]  /*0230*/  LDG.E R47, desc[UR46][R2.64] ;  /* 0x0000002e022f7981 */ /* 0x002562000c1e1900 */
[----:B------:R-:W-:Y:S05]  /*0240*/  BRA `(.L_x_2) ;  /* 0x0000000000087947 */ /* 0x000fea0003800000 */
.L_x_3:
[----:B------:R-:W2:Y:S02]  /*0250*/  LDCU UR8, c[0x0][0x8a0] ;  /* 0x00011400ff0877ac */ /* 0x000ea40008000800 */
[----:B--2---:R-:W-:Y:S02]  /*0260*/  MOV R47, UR8 ;  /* 0x00000008002f7c02 */ /* 0x004fe40008000f00 */
.L_x_2:
[----:B------:R-:W-:Y:S01]  /*0270*/  IMAD.U32 R0, RZ, RZ, UR10 ;  /* 0x0000000aff007e24 */ /* 0x000fe2000f8e00ff */
[----:B------:R-:W-:Y:S04]  /*0280*/  BSSY.RECONVERGENT B0, `(.L_x_4) ;  /* 0x000000c000007945 */ /* 0x000fe80003800200 */
[C---:B------:R-:W-:Y:S02]  /*0290*/  ISETP.NE.OR P2, PT, R0.reuse, 0x1, !P1 ;  /* 0x000000010000780c */ /* 0x040fe40004f45670 */
[----:B------:R-:W-:-:S11]  /*02a0*/  ISETP.NE.OR P0, PT, R0, 0x3, !P1 ;  /* 0x000000030000780c */ /* 0x000fd60004f05670 */
[----:B------:R-:W-:Y:S05]  /*02b0*/  @P2 BRA `(.L_x_5) ;  /* 0x0000000000202947 */ /* 0x000fea0003800000 */
[----:B------:R-:W3:Y:S02]  /*02c0*/  LDCU.64 UR8, c[0x0][0x348] ;  /* 0x00006900ff0877ac */ /* 0x000ee40008000a00 */
[----:B---3--:R-:W-:Y:S02]  /*02d0*/  UIADD3 UR12, UP1, UPT, UR8, 0x80, URZ ;  /* 0x00000080080c7890 */ /* 0x008fe4000ff3e0ff */
[----:B------:R-:W-:Y:S02]  /*02e0*/  UIADD3 UR8, UP0, UPT, UR8, 0x180, URZ ;  /* 0x0000018008087890 */ /* 0x000fe4000ff1e0ff */
[----:B------:R-:W-:Y:S02]  /*02f0*/  UIADD3.X UR13, UPT, UPT, URZ, UR9, URZ, UP1, !UPT ;  /* 0x00000009ff0d7290 */ /* 0x000fe40008ffe4ff */
[----:B------:R-:W-:-:S07]  /*0300*/  UIADD3.X UR9, UPT, UPT, URZ, UR9, URZ, UP0, !UPT ;  /* 0x00000009ff097290 */ /* 0x000fce00087fe4ff */
[----:B------:R3:W-:Y:S02]  /*0310*/  UTMACCTL.PF [UR12] ;  /* 0x000000000c0079b9 */ /* 0x0007e40008040000 */
[----:B------:R3:W-:Y:S02]  /*0320*/  UTMACCTL.PF [UR8] ;  /* 0x00000000080079b9 */ /* 0x0007e40008040000 */
[----:B---3--:R-:W-:Y:S01]  /*0330*/  NOP ;  /* 0x0000000000007918 */ /* 0x008fe20000000000 */
.L_x_5:
[----:B------:R-:W-:Y:S05]  /*0340*/  BSYNC.RECONVERGENT B0 ;  /* 0x0000000000007941 */ /* 0x000fea0003800200 */
.L_x_4:
[----:B------:R-:W-:Y:S04]  /*0350*/  BSSY.RECONVERGENT B0, `(.L_x_6) ;  /* 0x000000a000007945 */ /* 0x000fe80003800200 */
        /* <DEDUP_REMOVED lines=9> */
.L_x_7:
[----:B------:R-:W-:Y:S05]  /*03f0*/  BSYNC.RECONVERGENT B0 ;  /* 0x0000000000007941 */ /* 0x000fea0003800200 */
.L_x_6:
[----:B------:R-:W3:Y:S01]  /*0400*/  LDCU.64 UR8, c[0x0][0x888] ;  /* 0x00011100ff0877ac */ /* 0x000ee20008000a00 */
[----:B------:R-:W-:Y:S02]  /*0410*/  UISETP.EQ.U32.AND UP1, UPT, UR6, URZ, UPT ;  /* 0x000000ff0600728c */ /* 0x000fe4000bf22070 */
[----:B------:R-:W-:Y:S02]  /*0420*/  UPLOP3.LUT UP5, UPT, UPT, UPT, UPT, 0x80, 0x8 ;  /* 0x000000000008789c */ /* 0x000fe40003faf070 */
[----:B---3--:R-:W-:-:S04]  /*0430*/  UISETP.NE.U32.AND UP0, UPT, UR8, URZ, UPT ;  /* 0x000000ff0800728c */ /* 0x008fc8000bf05070 */
[----:B------:R-:W-:-:S04]  /*0440*/  UISETP.NE.AND.EX UP0, UPT, UR9, URZ, UPT, UP0 ;  /* 0x000000ff0900728c */ /* 0x000fc8000bf05300 */
[----:B------:R-:W-:-:S04]  /*0450*/  UISETP.EQ.OR.EX UP2, UPT, UR7, URZ, !UP0, UP1 ;  /* 0x000000ff0700728c */ /* 0x000fc8000c742710 */
[----:B------:R-:W-:-:S05]  /*0460*/  UP2UR UR50, UPR, URZ, 0x4 ;  /* 0x00000004ff327883 */ /* 0x000fca0008000000 */
[----:B------:R-:W-:Y:S07]  /*0470*/  BRA.U !UP2, `(.L_x_8) ;  /* 0x000000010a207547 */ /* 0x000fee000b800000 */
[----:B------:R-:W-:Y:S01]  /*0480*/  UISETP.NE.U32.AND UP2, UPT, UR6, URZ, UPT ;  /* 0x000000ff0600728c */ /* 0x000fe2000bf45070 */
[----:B-----5:R-:W-:Y:S01]  /*0490*/  FSETP.NEU.AND P0, PT, R49, RZ, PT ;  /* 0x000000ff3100720b */ /* 0x020fe20003f0d000 */
[----:B------:R-:W-:Y:S02]  /*04a0*/  USEL UR6, URZ, 0xffffffff, UP0 ;  /* 0xffffffffff067887 */ /* 0x000fe40008000000 */
[----:B------:R-:W-:-:S10]  /*04b0*/  UISETP.NE.AND.EX UP2, UPT, UR7, URZ, UPT, UP2 ;  /* 0x000000ff0700728c */ /* 0x000fd4000bf45320 */
[----:B------:R-:W-:Y:S01]  /*04c0*/  VOTEU.ANY UP1, P0 ;  /* 0x0000000000ff7886 */ /* 0x000fe20000020100 */
[----:B------:R-:W-:-:S04]  /*04d0*/  @!UP2 USEL UR6, URZ, 0xffffffff, UP1 ;  /* 0xffffffffff06a887 */ /* 0x000fc80008800000 */
[----:B------:R-:W-:-:S04]  /*04e0*/  ULOP3.LUT UR6, UR6, 0x1, URZ, 0xc0, !UPT ;  /* 0x0000000106067892 */ /* 0x000fc8000f8ec0ff */
[----:B------:R-:W-:-:S11]  /*04f0*/  UISETP.NE.U32.AND UP5, UPT, UR6, 0x1, UPT ;  /* 0x000000010600788c */ /* 0x000fd6000bfa5070 */
.L_x_8:
[----:B------:R-:W3:Y:S01]  /*0500*/  SHFL.IDX PT, R0, R96, RZ, 0x1f ;  /* 0x00001fff60007589 */ /* 0x000ee200000e0000 */
[----:B------:R-:W-:-:S04]  /*0510*/  UISETP.NE.AND UP1, UPT, UR10, 0x2, UPT ;  /* 0x000000020a00788c */ /* 0x000fc8000bf25270 */
[----:B------:R-:W-:Y:S02]  /*0520*/  UISETP.EQ.AND UP2, UPT, UR5, URZ, !UP1 ;  /* 0x000000ff0500728c */ /* 0x000fe4000cf42270 */
[----:B------:R-:W-:-:S04]  /*0530*/  USEL UR7, URZ, 0x1, UP1 ;  /* 0x00000001ff077887 */ /* 0x000fc80008800000 */
[----:B------:R-:W-:Y:S02]  /*0540*/  PLOP3.LUT P5, PT, P1, PT, UP2, 0x80, 0x8 ;  /* 0x000000000008781c */ /* 0x000fe40000faf028 */
[----:B---3--:R-:W-:-:S13]  /*0550*/  ISETP.NE.AND P0, PT, R0, RZ, PT ;  /* 0x000000ff0000720c */ /* 0x008fda0003f05270 */
[----:B------:R-:W-:Y:S05]  /*0560*/  @P0 BRA `(.L_x_9) ;  /* 0x0000000000440947 */ /* 0x000fea0003800000 */
[----:B------:R-:W-:Y:S01]  /*0570*/  UMOV UR8, 0x400 ;  /* 0x0000040000087882 */ /* 0x000fe20000000000 */
[----:B------:R-:W-:Y:S01]  /*0580*/  UMOV UR6, 0x1 ;  /* 0x0000000100067882 */ /* 0x000fe20000000000 */
[----:B------:R-:W-:Y:S02]  /*0590*/  ULEA UR8, UR37, UR8, 0x18 ;  /* 0x0000000825087291 */ /* 0x000fe4000f8ec0ff */
[----:B------:R-:W-:-:S04]  /*05a0*/  UIADD3 UR12, UPT, UPT, -UR6, 0x100000, URZ ;  /* 0x00100000060c7890 */ /* 0x000fc8000fffe1ff */
[----:B------:R-:W-:Y:S02]  /*05b0*/  USHF.L.U32 UR13, UR12, 0xb, URZ ;  /* 0x0000000b0c0d7899 */ /* 0x000fe400080006ff */
[----:B------:R-:W-:Y:S01]  /*05c0*/  USHF.L.U32 UR12, UR12, 0x1, URZ ;  /* 0x000000010c0c7899 */ /* 0x000fe200080006ff */
[----:B------:R-:W-:Y:S01]  /*05d0*/  ELECT P0, URZ, PT ;  /* 0x0000000000ff782f */ /* 0x000fe20003800000 */
[----:B------:R-:W3:Y:S10]  /*05e0*/  FENCE.VIEW.ASYNC.S ;  /* 0x00000000000073c6 */ /* 0x000ef40000000000 */
[----:B---3--:R3:W4:Y:S01]  /*05f0*/  SYNCS.EXCH.64 URZ, [UR8], UR12 ;  /* 0x0000000c08ff75b2 */ /* 0x0087220008000100 */
[----:B------:R3:W1:Y:S01]  /*0600*/  SYNCS.EXCH.64 URZ, [UR8+0x20], UR12 ;  /* 0x0000200c08ff75b2 */ /* 0x0006620008000100 */
[----:B------:R3:W1:Y:S01]  /*0610*/  SYNCS.EXCH.64 URZ, [UR8+0x8], UR12 ;  /* 0x0000080c08ff75b2 */ /* 0x0006620008000100 */
[----:B------:R3:W1:Y:S01]  /*0620*/  SYNCS.EXCH.64 URZ, [UR8+0x28], UR12 ;  /* 0x0000280c08ff75b2 */ /* 0x0006620008000100 */
[----:B------:R3:W1:Y:S01]  /*0630*/  SYNCS.EXCH.64 URZ, [UR8+0x10], UR12 ;  /* 0x0000100c08ff75b2 */ /* 0x0006620008000100 */
[----:B------:R3:W1:Y:S01]  /*0640*/  SYNCS.EXCH.64 URZ, [UR8+0x30], UR12 ;  /* 0x0000300c08ff75b2 */ /* 0x0006620008000100 */
[----:B------:R3:W1:Y:S01]  /*0650*/  SYNCS.EXCH.64 URZ, [UR8+0x18], UR12 ;  /* 0x0000180c08ff75b2 */ /* 0x0006620008000100 */
[----:B------:R3:W1:Y:S01]  /*0660*/  SYNCS.EXCH.64 URZ, [UR8+0x38], UR12 ;  /* 0x0000380c08ff75b2 */ /* 0x0006620008000100 */
[----:B------:R-:W-:Y:S01]  /*0670*/  NOP ;  /* 0x0000000000007918 */ /* 0x000fe20000000000 */
.L_x_9:
[----:B------:R-:W2:Y:S01]  /*0680*/  SHFL.IDX PT, R0, R96, RZ, 0x1f ;  /* 0x00001fff60007589 */ /* 0x000ea200000e0000 */
[----:B------:R-:W-:Y:S01]  /*0690*/  NOP ;  /* 0x0000000000007918 */ /* 0x000fe20000000000 */
[----:B--2---:R-:W-:-:S13]  /*06a0*/  ISETP.NE.AND P0, PT, R0, 0x1, PT ;  /* 0x000000010000780c */ /* 0x004fda0003f05270 */
[----:B------:R-:W-:Y:S05]  /*06b0*/  @P0 BRA `(.L_x_10) ;  /* 0x0000000000540947 */ /* 0x000fea0003800000 */
[----:B------:R-:W-:Y:S01]  /*06c0*/  UMOV UR9, 0x400 ;  /* 0x0000040000097882 */ /* 0x000fe20000000000 */
[----:B---3--:R-:W-:Y:S01]  /*06d0*/  UMOV UR8, 0x20 ;  /* 0x0000002000087882 */ /* 0x008fe20000000000 */
[----:B------:R-:W-:Y:S01]  /*06e0*/  UMOV UR6, 0x80 ;  /* 0x0000008000067882 */ /* 0x000fe20000000000 */
[----:B------:R-:W-:Y:S02]  /*06f0*/  ULEA UR9, UR37, UR9, 0x18 ;  /* 0x0000000925097291 */ /* 0x000fe4000f8ec0ff */
[----:B------:R-:W-:-:S04]  /*0700*/  UIADD3 UR12, UPT, UPT, -UR8, 0x100000, URZ ;  /* 0x00100000080c7890 */ /* 0x000fc8000fffe1ff */
[----:B------:R-:W-:Y:S02]  /*0710*/  USHF.L.U32 UR13, UR12, 0xb, URZ ;  /* 0x0000000b0c0d7899 */ /* 0x000fe400080006ff */
[----:B------:R-:W-:Y:S02]  /*0720*/  USHF.L.U32 UR12, UR12, 0x1, URZ ;  /* 0x000000010c0c7899 */ /* 0x000fe400080006ff */
[----:B------:R-:W-:-:S04]  /*0730*/  UIADD3 UR14, UPT, UPT, -UR6, 0x100000, URZ ;  /* 0x00100000060e7890 */ /* 0x000fc8000fffe1ff */
[----:B------:R-:W-:Y:S02]  /*0740*/  USHF.L.U32 UR15, UR14, 0xb, URZ ;  /* 0x0000000b0e0f7899 */ /* 0x000fe400080006ff */
[----:B------:R-:W-:Y:S01]  /*0750*/  USHF.L.U32 UR14, UR14, 0x1, URZ ;  /* 0x000000010e0e7899 */ /* 0x000fe200080006ff */
[----:B------:R-:W-:Y:S01]  /*0760*/  ELECT P0, URZ, PT ;  /* 0x0000000000ff782f */ /* 0x000fe20003800000 */
[----:B------:R-:W2:Y:S02]  /*0770*/  FENCE.VIEW.ASYNC.S ;  /* 0x00000000000073c6 */ /* 0x000ea40000000000 */
[----:B--2---:R2:W3:Y:S08]  /*0780*/  SYNCS.EXCH.64 URZ, [UR9+0x40], UR12 ;  /* 0x0000400c09ff75b2 */ /* 0x0044f00008000100 */
        /* <DEDUP_REMOVED lines=8> */
.L_x_10:
[----:B------:R-:W4:Y:S01]  /*0810*/  SHFL.IDX PT, R0, R96, RZ, 0x1f ;  /* 0x00001fff60007589 */ /* 0x000f2200000e0000 */
[----:B------:R-:W-:Y:S01]  /*0820*/  NOP ;  /* 0x0000000000007918 */ /* 0x000fe20000000000 */
[----:B----4-:R-:W-:-:S13]  /*0830*/  ISETP.NE.AND P0, PT, R0, 0x3, PT ;  /* 0x000000030000780c */ /* 0x010fda0003f05270 */
[----:B------:R-:W-:Y:S05]  /*0840*/  @P0 BRA `(.L_x_11) ;  /* 0x00000000002c0947 */ /* 0x000fea0003800000 */
[----:B---3--:R-:W-:Y:S01]  /*0850*/  UMOV UR8, 0x400 ;  /* 0x0000040000087882 */ /* 0x008fe20000000000 */
[----:B------:R-:W-:Y:S01]  /*0860*/  UMOV UR6, 0x20 ;  /* 0x0000002000067882 */ /* 0x000fe20000000000 */
[----:B------:R-:W-:Y:S02]  /*0870*/  ULEA UR8, UR37, UR8, 0x18 ;  /* 0x0000000825087291 */ /* 0x000fe4000f8ec0ff */
[----:B--2---:R-:W-:-:S04]  /*0880*/  UIADD3 UR12, UPT, UPT, -UR6, 0x100000, URZ ;  /* 0x00100000060c7890 */ /* 0x004fc8000fffe1ff */
[----:B------:R-:W-:Y:S02]  /*0890*/  USHF.L.U32 UR13, UR12, 0xb, URZ ;  /* 0x0000000b0c0d7899 */ /* 0x000fe400080006ff */
[----:B------:R-:W-:Y:S01]  /*08a0*/  USHF.L.U32 UR12, UR12, 0x1, URZ ;  /* 0x000000010c0c7899 */ /* 0x000fe200080006ff */
[----:B------:R-:W-:Y:S01]  /*08b0*/  ELECT P0, URZ, PT ;  /* 0x0000000000ff782f */ /* 0x000fe20003800000 */
[----:B------:R-:W2:Y:S10]  /*08c0*/  FENCE.VIEW.ASYNC.S ;  /* 0x00000000000073c6 */ /* 0x000eb40000000000 */
[----:B--2---:R4:W2:Y:S01]  /*08d0*/  SYNCS.EXCH.64 URZ, [UR8+0x80], UR12 ;  /* 0x0000800c08ff75b2 */ /* 0x0048a20008000100 */
[----:B------:R4:W3:Y:S02]  /*08e0*/  SYNCS.EXCH.64 URZ, [UR8+0x88], UR12 ;  /* 0x0000880c08ff75b2 */ /* 0x0008e40008000100 */
[----:B----4-:R-:W-:Y:S01]  /*08f0*/  NOP ;  /* 0x0000000000007918 */ /* 0x010fe20000000000 */
.L_x_11:
[----:B------:R-:W4:Y:S01]  /*0900*/  SHFL.IDX PT, R0, R96, RZ, 0x1f ;  /* 0x00001fff60007589 */ /* 0x000f2200000e0000 */
[----:B------:R-:W-:Y:S01]  /*0910*/  NOP ;  /* 0x0000000000007918 */ /* 0x000fe20000000000 */
[----:B----4-:R-:W-:-:S13]  /*0920*/  ISETP.NE.AND P0, PT, R0, 0x4, PT ;  /* 0x000000040000780c */ /* 0x010fda0003f05270 */
[----:B------:R-:W-:Y:S05]  /*0930*/  @P0 BRA `(.L_x_12) ;  /* 0x0000000000480947 */ /* 0x000fea0003800000 */
[----:B--2---:R-:W-:Y:S01]  /*0940*/  UMOV UR9, 0x1e0 ;  /* 0x000001e000097882 */ /* 0x004fe20000000000 */
[----:B---3--:R-:W-:Y:S01]  /*0950*/  UMOV UR8, 0x400 ;  /* 0x0000040000087882 */ /* 0x008fe20000000000 */
[----:B------:R-:W-:Y:S01]  /*0960*/  USEL UR9, UR9, 0x1a0, UP5 ;  /* 0x000001a009097887 */ /* 0x000fe2000a800000 */
        /* <DEDUP_REMOVED lines=10> */
[----:B--2---:R4:W2:Y:S08]  /*0a10*/  SYNCS.EXCH.64 URZ, [UR8+0x90], UR12 ;  /* 0x0000900c08ff75b2 */ /* 0x0048b00008000100 */
[----:B------:R4:W3:Y:S01]  /*0a20*/  SYNCS.EXCH.64 URZ, [UR8+0xa0], UR14 ;  /* 0x0000a00e08ff75b2 */ /* 0x0008e20008000100 */
[----:B------:R4:W1:Y:S01]  /*0a30*/  SYNCS.EXCH.64 URZ, [UR8+0x98], UR12 ;  /* 0x0000980c08ff75b2 */ /* 0x0008620008000100 */
[----:B------:R4:W1:Y:S02]  /*0a40*/  SYNCS.EXCH.64 URZ, [UR8+0xa8], UR14 ;  /* 0x0000a80e08ff75b2 */ /* 0x0008640008000100 */
[----:B----4-:R-:W-:Y:S01]  /*0a50*/  NOP ;  /* 0x0000000000007918 */ /* 0x010fe20000000000 */
.L_x_12:
[----:B------:R-:W4:Y:S01]  /*0a60*/  SHFL.IDX PT, R0, R96, RZ, 0x1f ;  /* 0x00001fff60007589 */ /* 0x000f2200000e0000 */
[----:B------:R-:W-:Y:S01]  /*0a70*/  NOP ;  /* 0x0000000000007918 */ /* 0x000fe20000000000 */
[----:B----4-:R-:W-:-:S13]  /*0a80*/  ISETP.NE.AND P0, PT, R0, 0x5, PT ;  /* 0x000000050000780c */ /* 0x010fda0003f05270 */
[----:B------:R-:W-:Y:S05]  /*0a90*/  @P0 BRA `(.L_x_13) ;  /* 0x0000000000540947 */ /* 0x000fea0003800000 */
[----:B--2---:R-:W-:Y:S01]  /*0aa0*/  UMOV UR9, 0x400 ;  /* 0x0000040000097882 */ /* 0x004fe20000000000 */
        /* <DEDUP_REMOVED lines=14> */
[----:B------:R4:W1:Y:S01]  /*0b90*/  SYNCS.EXCH.64 URZ, [UR9+0xd8], UR14 ;  /* 0x0000d80e09ff75b2 */ /* 0x0008620008000100 */
[----:B------:R4:W1:Y:S01]  /*0ba0*/  SYNCS.EXCH.64 URZ, [UR9+0xc0], UR12 ;  /* 0x0000c00c09ff75b2 */ /* 0x0008620008000100 */
[----:B------:R4:W1:Y:S01]  /*0bb0*/  SYNCS.EXCH.64 URZ, [UR9+0xe0], UR14 ;  /* 0x0000e00e09ff75b2 */ /* 0x0008620008000100 */
[----:B------:R4:W1:Y:S01]  /*0bc0*/  SYNCS.EXCH.64 URZ, [UR9+0xc8], UR12 ;  /* 0x0000c80c09ff75b2 */ /* 0x0008620008000100 */
[----:B------:R4:W1:Y:S02]  /*0bd0*/  SYNCS.EXCH.64 URZ, [UR9+0xe8], UR14 ;  /* 0x0000e80e09ff75b2 */ /* 0x0008640008000100 */
[----:B----4-:R-:W-:Y:S01]  /*0be0*/  NOP ;  /* 0x0000000000007918 */ /* 0x010fe20000000000 */
.L_x_13:
[----:B------:R-:W4:Y:S01]  /*0bf0*/  SHFL.IDX PT, R0, R96, RZ, 0x1f ;  /* 0x00001fff60007589 */ /* 0x000f2200000e0000 */
[----:B------:R-:W-:Y:S01]  /*0c00*/  ISETP.NE.OR P1, PT, RZ, UR10, !P1 ;  /* 0x0000000aff007c0c */ /* 0x000fe2000cf25670 */
        /* <DEDUP_REMOVED lines=12> */
[----:B------:R4:W3:Y:S01]  /*0cd0*/  SYNCS.EXCH.64 URZ, [UR8+0x100], UR12 ;  /* 0x0001000c08ff75b2 */ /* 0x0008e20008000100 */
[----:B------:R4:W1:Y:S01]  /*0ce0*/  SYNCS.EXCH.64 URZ, [UR8+0xf8], UR12 ;  /* 0x0000f80c08ff75b2 */ /* 0x0008620008000100 */
[----:B------:R4:W1:Y:S02]  /*0cf0*/  SYNCS.EXCH.64 URZ, [UR8+0x108], UR12 ;  /* 0x0001080c08ff75b2 */ /* 0x0008640008000100 */
[----:B----4-:R-:W-:Y:S01]  /*0d00*/  NOP ;  /* 0x0000000000007918 */ /* 0x010fe20000000000 */
.L_x_14:
[----:B------:R-:W-:Y:S01]  /*0d10*/  VOTEU.ALL UP1, P1 ;  /* 0x0000000000ff7886 */ /* 0x000fe20000820000 */
[----:B---3--:R-:W3:Y:S01]  /*0d20*/  LDCU UR8, c[0x0][0x36c] ;  /* 0x00006d80ff0877ac */ /* 0x008ee20008000800 */
[----:B------:R-:W-:Y:S01]  /*0d30*/  NOP ;  /* 0x0000000000007918 */ /* 0x000fe20000000000 */
[----:B------:R-:W-:Y:S01]  /*0d40*/  LOP3.LUT R10, R105, 0x1f, RZ, 0xc0, !PT ;  /* 0x0000001f690a7812 */ /* 0x000fe200078ec0ff */
[----:B--2---:R-:W-:Y:S01]  /*0d50*/  UMOV UR12, 0x20 ;  /* 0x00000020000c7882 */ /* 0x004fe20000000000 */
[----:B------:R-:W-:Y:S01]  /*0d60*/  @!UP1 UMOV UR6, 0x400 ;  /* 0x0000040000069882 */ /* 0x000fe20000000000 */
[----:B------:R-:W-:-:S04]  /*0d70*/  @!UP1 UIADD3 UR12, UPT, UPT, -UR12, 0x100000, URZ ;  /* 0x001000000c0c9890 */ /* 0x000fc8000fffe1ff */
[----:B------:R-:W-:Y:S02]  /*0d80*/  @!UP1 USHF.L.U32 UR13, UR12, 0xb, URZ ;  /* 0x0000000b0c0d9899 */ /* 0x000fe400080006ff */
[----:B------:R-:W-:Y:S02]  /*0d90*/  @!UP1 USHF.L.U32 UR12, UR12, 0x1, URZ ;  /* 0x000000010c0c9899 */ /* 0x000fe400080006ff */
[----:B------:R-:W-:Y:S01]  /*0da0*/  @!UP1 ULEA UR6, UR37, UR6, 0x18 ;  /* 0x0000000625069291 */ /* 0x000fe2000f8ec0ff */
[----:B------:R-:W-:Y:S01]  /*0db0*/  VOTEU.ALL UP1, P1 ;  /* 0x0000000000ff7886 */ /* 0x000fe20000820000 */
[----:B------:R-:W-:Y:S01]  /*0dc0*/  UISETP.NE.AND UP4, UPT, UR10, URZ, UPT ;  /* 0x000000ff0a00728c */ /* 0x000fe2000bf85270 */
[----:B------:R-:W2:Y:S09]  /*0dd0*/  FENCE.VIEW.ASYNC.S ;  /* 0x00000000000073c6 */ /* 0x000eb20000000000 */
[----:B--2---:R2:W4:Y:S01]  /*0de0*/  @!UP1 SYNCS.EXCH.64 URZ, [UR6+0x110], UR12 ;  /* 0x0001100c06ff95b2 */ /* 0x0045220008000100 */
[----:B---3--:R-:W-:-:S09]  /*0df0*/  UISETP.EQ.U32.AND UP1, UPT, UR8, 0x1, UPT ;  /* 0x000000010800788c */ /* 0x008fd2000bf22070 */
[----:B------:R-:W-:Y:S05]  /*0e00*/  BRA.U !UP1, `(.L_x_15) ;  /* 0x0000000109087547 */ /* 0x000fea000b800000 */
[----:B-1--4-:R-:W-:Y:S01]  /*0e10*/  UCGABAR_ARV ;  /* 0x00000000000079c7 */ /* 0x012fe20008000000 */
[----:B------:R-:W-:Y:S05]  /*0e20*/  BRA `(.L_x_16) ;  /* 0x0000000000047947 */ /* 0x000fea0003800000 */
.L_x_15:
[----:B-1--4-:R-:W-:Y:S01]  /*0e30*/  NOP ;  /* 0x0000000000007918 */ /* 0x012fe20000000000 */
.L_x_16:
[----:B------:R-:W1:Y:S01]  /*0e40*/  S2R R15, SR_CTAID.Y ;  /* 0x00000000000f7919 */ /* 0x000e620000002600 */
[----:B------:R-:W-:-:S05]  /*0e50*/  CS2R.32 R91, SR_CgaSize ;  /* 0x00000000005b7805 */ /* 0x000fca0000008a00 */
[----:B------:R-:W-:-:S05]  /*0e60*/  IMAD R91, R91, -0xa0, RZ ;  /* 0xffffff605b5b7824 */ /* 0x000fca00078e02ff */
[----:B--2---:R-:W-:-:S14]  /*0e70*/  R2UR UR6, R91 ;  /* 0x000000005b0672ca */ /* 0x004fdc00000e0000 */
[----:B------:R-:W2:Y:S01]  /*0e80*/  LDCU UR6, c[0x0][UR6+0x2b4] ;  /* 0x00005680060677ac */ /* 0x000ea20008000800 */
[----:B------:R-:W-:-:S05]  /*0e90*/  CS2R.32 R0, SR_CgaSize ;  /* 0x0000000000007805 */ /* 0x000fca0000008a00 */
[----:B------:R-:W-:-:S06]  /*0ea0*/  IMAD R0, R0, -0xa0, RZ ;  /* 0xffffff6000007824 */ /* 0x000fcc00078e02ff */
[----:B------:R-:W3:Y:S01]  /*0eb0*/  LDC R0, c[0x0][R0+0x2a4] ;  /* 0x0000a90000007b82 */ /* 0x000ee20000000800 */
[----:B------:R-:W-:Y:S01]  /*0ec0*/  PRMT R8, RZ, 0x7610, R8 ;  /* 0x00007610ff087816 */ /* 0x000fe20000000008 */
[----:B------:R-:W4:Y:S01]  /*0ed0*/  S2R R9, SR_CTAID.X ;  /* 0x0000000000097919 */ /* 0x000f220000002500 */
[----:B------:R-:W-:-:S05]  /*0ee0*/  CS2R.32 R91, SR_CgaSize ;  /* 0x00000000005b7805 */ /* 0x000fca0000008a00 */
[----:B------:R-:W-:-:S05]  /*0ef0*/  IMAD R91, R91, -0xa0, RZ ;  /* 0xffffff605b5b7824 */ /* 0x000fca00078e02ff */
[----:B------:R-:W-:-:S14]  /*0f00*/  R2UR UR8, R91 ;  /* 0x000000005b0872ca */ /* 0x000fdc00000e0000 */
[----:B------:R-:W3:Y:S01]  /*0f10*/  LDCU UR8, c[0x0][UR8+0x2b0] ;  /* 0x00005600080877ac */ /* 0x000ee20008000800 */
[----:B------:R-:W-:Y:S01]  /*0f20*/  UISETP.NE.AND UP2, UPT, UR10, 0x2, UPT ;  /* 0x000000020a00788c */ /* 0x000fe2000bf45270 */
[----:B------:R-:W2:Y:S01]  /*0f30*/  LDC R11, c[0x0][0xb24] ;  /* 0x0002c900ff0b7b82 */ /* 0x000ea20000000800 */
[----:B------:R-:W-:-:S05]  /*0f40*/  CS2R.32 R2, SR_CgaSize ;  /* 0x0000000000027805 */ /* 0x000fca0000008a00 */
[----:B------:R-:W-:-:S06]  /*0f50*/  IMAD R2, R2, -0xa0, RZ ;  /* 0xffffff6002027824 */ /* 0x000fcc00078e02ff */
[----:B------:R-:W3:Y:S08]  /*0f60*/  LDC R2, c[0x0][R2+0x2a0] ;  /* 0x0000a80002027b82 */ /* 0x000ef00000000800 */
[----:B------:R-:W3:Y:S01]  /*0f70*/  LDC R40, c[0x0][0xb24] ;  /* 0x0002c900ff287b82 */ /* 0x000ee20000000800 */
[----:B-1----:R-:W-:-:S07]  /*0f80*/  I2FP.F32.U32 R90, R15 ;  /* 0x0000000f005a7245 */ /* 0x002fce0000201000 */
[----:B------:R-:W1:Y:S01]  /*0f90*/  S2UR UR36, SR_CTAID.Z ;  /* 0x00000000002479c3 */ /* 0x000e620000002700 */
[----:B--2---:R-:W-:Y:S01]  /*0fa0*/  ISETP.GE.AND P0, PT, R11, 0x1, PT ;  /* 0x000000010b00780c */ /* 0x004fe20003f06270 */
[----:B----4-:R-:W-:Y:S01]  /*0fb0*/  IMAD.MOV.U32 R14, RZ, RZ, R9 ;  /* 0x000000ffff0e7224 */ /* 0x010fe200078e0009 */
[----:B------:R-:W-:Y:S01]  /*0fc0*/  I2FP.F32.U32 R91, R9 ;  /* 0x00000009005b7245 */ /* 0x000fe20000201000 */
[----:B------:R-:W-:Y:S01]  /*0fd0*/  FMUL R90, R90, UR6 ;  /* 0x000000065a5a7c20 */ /* 0x000fe20008400000 */
[----:B------:R-:W2:Y:S03]  /*0fe0*/  LDCU UR6, c[0x0][0xb30] ;  /* 0x00016600ff0677ac */ /* 0x000ea60008000800 */
[----:B---3--:R-:W-:Y:S02]  /*0ff0*/  FMUL R91, R91, UR8 ;  /* 0x000000085b5b7c20 */ /* 0x008fe40008400000 */
[----:B------:R-:W3:Y:S08]  /*1000*/  F2I.U32.TRUNC.NTZ R90, R90 ;  /* 0x0000005a005a7305 */ /* 0x000ef0000020f000 */
[----:B------:R-:W4:Y:S01]  /*1010*/  F2I.U32.TRUNC.NTZ R91, R91 ;  /* 0x0000005b005b7305 */ /* 0x000f22000020f000 */
[----:B--2---:R-:W-:Y:S01]  /*1020*/  UISETP.NE.AND UP3, UPT, UR6, 0x1, UPT ;  /* 0x000000010600788c */ /* 0x004fe2000bf65270 */
[----:B---3--:R-:W-:-:S05]  /*1030*/  IADD3 R90, PT, PT, -R90, RZ, RZ ;  /* 0x000000ff5a5a7210 */ /* 0x008fca0007ffe1ff */
[----:B------:R-:W-:Y:S01]  /*1040*/  IMAD R90, R0, R90, R15 ;  /* 0x0000005a005a7224 */ /* 0x000fe200078e020f */
[----:B------:R-:W-:Y:S01]  /*1050*/  PRMT R0, RZ, 0x7610, R0 ;  /* 0x00007610ff007816 */ /* 0x000fe20000000000 */
[----:B----4-:R-:W-:-:S04]  /*1060*/  IMAD.MOV R91, RZ, RZ, -R91 ;  /* 0x000000ffff5b7224 */ /* 0x010fc800078e0a5b */
[----:B------:R-:W-:Y:S01]  /*1070*/  IMAD R91, R2, R91, R9 ;  /* 0x0000005b025b7224 */ /* 0x000fe200078e0209 */
[----:B-1----:R-:W-:Y:S06]  /*1080*/  BRA.U UP4, `(.L_x_17) ;  /* 0x0000000104247547 */ /* 0x002fec000b800000 */
[----:B------:R-:W-:Y:S01]  /*1090*/  ISETP.NE.AND P1, PT, R90, RZ, PT ;  /* 0x000000ff5a00720c */ /* 0x000fe20003f25270 */
[----:B------:R-:W-:Y:S01]  /*10a0*/  IMAD.MOV.U32 R0, RZ, RZ, 0x3 ;  /* 0x00000003ff007424 */ /* 0x000fe200078e00ff */
[C---:B------:R-:W-:Y:S02]  /*10b0*/  LOP3.LUT R2, R91.reuse, 0xfffffffe, RZ, 0xc0, !PT ;  /* 0xfffffffe5b027812 */ /* 0x040fe400078ec0ff */
[----:B------:R-:W-:Y:S02]  /*10c0*/  ISETP.LT.U32.OR P1, PT, R91, 0x2, !P1 ;  /* 0x000000025b00780c */ /* 0x000fe40004f21470 */
[----:B------:R-:W-:Y:S02]  /*10d0*/  SHF.L.U32 R0, R0, R2, RZ ;  /* 0x0000000200007219 */ /* 0x000fe400000006ff */
[----:B------:R-:W-:Y:S02]  /*10e0*/  SEL R4, RZ, 0x1, !P1 ;  /* 0x00000001ff047807 */ /* 0x000fe40004800000 */
[----:B------:R-:W-:-:S05]  /*10f0*/  SEL R3, RZ, 0x2, !P1 ;  /* 0x00000002ff037807 */ /* 0x000fca0004800000 */
[----:B------:R-:W-:-:S05]  /*1100*/  IMAD.IADD R3, R4, 0x1, R3 ;  /* 0x0000000104037824 */ /* 0x000fca00078e0203 */
[----:B------:R-:W-:Y:S02]  /*1110*/  PRMT R8, R3, 0x7610, R8 ;  /* 0x0000761003087816 */ /* 0x000fe40000000008 */
.L_x_17:
[----:B------:R-:W-:Y:S05]  /*1120*/  @!P0 BRA `(.L_x_18) ;  /* 0x0000000000b88947 */ /* 0x000fea0003800000 */
[----:B------:R-:W1:Y:S01]  /*1130*/  LDC.64 R4, c[0x0][0xb18] ;  /* 0x0002c600ff047b82 */ /* 0x000e620000000a00 */
[----:B------:R-:W-:-:S07]  /*1140*/  ISETP.NE.AND P0, PT, R11, 0x1, PT ;  /* 0x000000010b00780c */ /* 0x000fce0003f05270 */
[----:B------:R-:W2:Y:S08]  /*1150*/  LDC R14, c[0x0][0xb0c] ;  /* 0x0002c300ff0e7b82 */ /* 0x000eb00000000800 */
[----:B------:R-:W3:Y:S08]  /*1160*/  LDC R16, c[0x0][0x370] ;  /* 0x0000dc00ff107b82 */ /* 0x000ef00000000800 */
[----:B------:R-:W4:Y:S01]  /*1170*/  LDC R13, c[0x0][0x374] ;  /* 0x0000dd00ff0d7b82 */ /* 0x000f220000000800 */
[----:B-1----:R-:W-:-:S07]  /*1180*/  ISETP.NE.AND P1, PT, R4, 0x1, PT ;  /* 0x000000010400780c */ /* 0x002fce0003f25270 */
[----:B------:R-:W3:Y:S01]  /*1190*/  LDC.64 R6, c[0x0][0xb10] ;  /* 0x0002c400ff067b82 */ /* 0x000ee20000000a00 */
[----:B--2---:R-:W-:-:S07]  /*11a0*/  ISETP.NE.AND P2, PT, R14, 0x1, PT ;  /* 0x000000010e00780c */ /* 0x004fce0003f45270 */
[----:B------:R-:W1:Y:S08]  /*11b0*/  LDC R12, c[0x0][0xb20] ;  /* 0x0002c800ff0c7b82 */ /* 0x000e700000000800 */
[----:B------:R-:W2:Y:S01]  /*11c0*/  LDC.64 R2, c[0x0][0xb28] ;  /* 0x0002ca00ff027b82 */ /* 0x000ea20000000a00 */
[----:B----4-:R-:W-:-:S04]  /*11d0*/  IMAD.HI.U32 R17, R13, R5, RZ ;  /* 0x000000050d117227 */ /* 0x010fc800078e00ff */
[----:B------:R-:W-:-:S04]  /*11e0*/  IMAD.HI.U32 R5, R15, R5, RZ ;  /* 0x000000050f057227 */ /* 0x000fc800078e00ff */
[----:B---3--:R-:W-:-:S05]  /*11f0*/  IMAD.HI.U32 R18, R16, R6, RZ ;  /* 0x0000000610127227 */ /* 0x008fca00078e00ff */
[-C--:B------:R-:W-:Y:S01]  /*1200*/  @P2 SHF.R.U32.HI R16, RZ, R7.reuse, R18 ;  /* 0x00000007ff102219 */ /* 0x080fe20000011612 */
[----:B------:R-:W-:Y:S01]  /*1210*/  IMAD.HI.U32 R18, R9, R6, RZ ;  /* 0x0000000609127227 */ /* 0x000fe200078e00ff */
[-C--:B-1----:R-:W-:Y:S02]  /*1220*/  @P1 SHF.R.U32.HI R13, RZ, R12.reuse, R17 ;  /* 0x0000000cff0d1219 */ /* 0x082fe40000011611 */
[----:B------:R-:W-:Y:S02]  /*1230*/  SHF.R.U32.HI R5, RZ, R12, R5 ;  /* 0x0000000cff057219 */ /* 0x000fe40000011605 */
[----:B------:R-:W-:Y:S02]  /*1240*/  SHF.R.U32.HI R18, RZ, R7, R18 ;  /* 0x00000007ff127219 */ /* 0x000fe40000011612 */
[----:B------:R-:W-:Y:S01]  /*1250*/  SEL R5, R15, R5, !P1 ;  /* 0x000000050f057207 */ /* 0x000fe20004800000 */
[----:B--2---:R-:W-:Y:S01]  /*1260*/  IMAD.HI.U32 R17, R13, R2, RZ ;  /* 0x000000020d117227 */ /* 0x004fe200078e00ff */
[----:B------:R-:W-:-:S03]  /*1270*/  SEL R18, R9, R18, !P2 ;  /* 0x0000001209127207 */ /* 0x000fc60005000000 */
[----:B------:R-:W-:Y:S01]  /*1280*/  IMAD.HI.U32 R6, R16, R2, RZ ;  /* 0x0000000210067227 */ /* 0x000fe200078e00ff */
[----:B------:R-:W-:-:S04]  /*1290*/  @P0 SHF.R.U32.HI R13, RZ, R3, R17 ;  /* 0x00000003ff0d0219 */ /* 0x000fc80000011611 */
[----:B------:R-:W-:Y:S01]  /*12a0*/  @P0 SHF.R.U32.HI R16, RZ, R3, R6 ;  /* 0x00000003ff100219 */ /* 0x000fe20000011606 */
[----:B------:R-:W-:-:S04]  /*12b0*/  IMAD R13, R13, R11, RZ ;  /* 0x0000000b0d0d7224 */ /* 0x000fc800078e02ff */
[----:B------:R-:W-:Y:S01]  /*12c0*/  IMAD R6, R16, R11, RZ ;  /* 0x0000000b10067224 */ /* 0x000fe200078e02ff */
[----:B------:R-:W-:-:S04]  /*12d0*/  ISETP.GE.AND P1, PT, R5, R13, PT ;  /* 0x0000000d0500720c */ /* 0x000fc80003f26270 */
[----:B------:R-:W-:Y:S01]  /*12e0*/  ISETP.GE.OR P1, PT, R18, R6, P1 ;  /* 0x000000061200720c */ /* 0x000fe20000f26670 */
[----:B------:R-:W-:-:S05]  /*12f0*/  IMAD.HI.U32 R6, R5, R2, RZ ;  /* 0x0000000205067227 */ /* 0x000fca00078e00ff */
[----:B------:R-:W-:-:S04]  /*1300*/  SHF.R.U32.HI R6, RZ, R3, R6 ;  /* 0x00000003ff067219 */ /* 0x000fc80000011606 */
[----:B------:R-:W-:-:S03]  /*1310*/  SEL R6, R5, R6, !P0 ;  /* 0x0000000605067207 */ /* 0x000fc60004000000 */
[----:B------:R-:W-:Y:S01]  /*1320*/  @!P1 IMAD.HI.U32 R7, R18, R2, RZ ;  /* 0x0000000212079227 */ /* 0x000fe200078e00ff */
[----:B------:R-:W-:-:S04]  /*1330*/  IADD3 R2, PT, PT, -R6, RZ, RZ ;  /* 0x000000ff06027210 */ /* 0x000fc80007ffe1ff */
[----:B------:R-:W-:Y:S01]  /*1340*/  @!P1 SHF.R.U32.HI R3, RZ, R3, R7 ;  /* 0x00000003ff039219 */ /* 0x000fe20000011607 */
[----:B------:R-:W-:Y:S01]  /*1350*/  IMAD R2, R11, R2, R5 ;  /* 0x000000020b027224 */ /* 0x000fe200078e0205 */
[----:B------:R-:W-:Y:S02]  /*1360*/  IADD3 R7, PT, PT, -R5, RZ, RZ ;  /* 0x000000ff05077210 */ /* 0x000fe40007ffe1ff */
[----:B------:R-:W-:-:S03]  /*1370*/  @!P1 SEL R3, R18, R3, !P0 ;  /* 0x0000000312039207 */ /* 0x000fc60004000000 */
[----:B------:R-:W-:Y:S02]  /*1380*/  IMAD R7, R4, R7, R15 ;  /* 0x0000000704077224 */ /* 0x000fe400078e020f */
[--C-:B------:R-:W-:Y:S02]  /*1390*/  @!P1 IMAD.IADD R6, R6, 0x1, -R3.reuse ;  /* 0x0000000106069824 */ /* 0x100fe400078e0a03 */
[----:B------:R-:W-:Y:S01]  /*13a0*/  @!P1 IMAD R3, R2, R16, R3 ;  /* 0x0000001002039224 */ /* 0x000fe200078e0203 */
[----:B------:R-:W-:Y:S01]  /*13b0*/  IADD3 R2, PT, PT, -R18, RZ, RZ ;  /* 0x000000ff12027210 */ /* 0x000fe20007ffe1ff */
[----:B------:R-:W-:Y:S02]  /*13c0*/  @!P1 IMAD R5, R6, R11, R18 ;  /* 0x0000000b06059224 */ /* 0x000fe400078e0212 */
[----:B------:R-:W-:Y:S02]  /*13d0*/  @!P1 IMAD.MOV.U32 R18, RZ, RZ, R3 ;  /* 0x000000ffff129224 */ /* 0x000fe400078e0003 */
[----:B------:R-:W-:-:S02]  /*13e0*/  IMAD R2, R14, R2, R9 ;  /* 0x000000020e027224 */ /* 0x000fc400078e0209 */
[----:B------:R-:W-:Y:S02]  /*13f0*/  IMAD R15, R5, R4, R7 ;  /* 0x00000004050f7224 */ /* 0x000fe400078e0207 */
[----:B------:R-:W-:Y:S02]  /*1400*/  IMAD R14, R18, R14, R2 ;  /* 0x0000000e120e7224 */ /* 0x000fe400078e0202 */
.L_x_18:
[----:B------:R-:W-:Y:S05]  /*1410*/  BRA.U UP3, `(.L_x_19) ;  /* 0x0000000103407547 */ /* 0x000fea000b800000 */
[----:B------:R-:W1:Y:S08]  /*1420*/  LDC.64 R4, c[0x0][0xb10] ;  /* 0x0002c400ff047b82 */ /* 0x000e700000000a00 */
[----:B------:R-:W2:Y:S08]  /*1430*/  LDC.64 R2, c[0x0][0xb18] ;  /* 0x0002c600ff027b82 */ /* 0x000eb00000000a00 */
[----:B------:R-:W3:Y:S08]  /*1440*/  LDC R6, c[0x0][0xb20] ;  /* 0x0002c800ff067b82 */ /* 0x000ef00000000800 */
[----:B------:R-:W4:Y:S01]  /*1450*/  LDC R7, c[0x0][0xb0c] ;  /* 0x0002c300ff077b82 */ /* 0x000f220000000800 */
[----:B-1----:R-:W-:-:S05]  /*1460*/  IMAD.HI.U32 R4, R14, R4, RZ ;  /* 0x000000040e047227 */ /* 0x002fca00078e00ff */
[----:B------:R-:W-:Y:S01]  /*1470*/  SHF.R.U32.HI R4, RZ, R5, R4 ;  /* 0x00000005ff047219 */ /* 0x000fe20000011604 */
[----:B--2---:R-:W-:Y:S01]  /*1480*/  IMAD.HI.U32 R3, R15, R3, RZ ;  /* 0x000000030f037227 */ /* 0x004fe200078e00ff */
[----:B------:R-:W-:-:S04]  /*1490*/  ISETP.NE.AND P0, PT, R2, 0x1, PT ;  /* 0x000000010200780c */ /* 0x000fc80003f05270 */
[----:B---3--:R-:W-:-:S04]  /*14a0*/  SHF.R.U32.HI R3, RZ, R6, R3 ;  /* 0x00000006ff037219 */ /* 0x008fc80000011603 */
[----:B------:R-:W-:Y:S02]  /*14b0*/  SEL R3, R15, R3, !P0 ;  /* 0x000000030f037207 */ /* 0x000fe40004000000 */
[----:B----4-:R-:W-:-:S04]  /*14c0*/  ISETP.NE.AND P1, PT, R7, 0x1, PT ;  /* 0x000000010700780c */ /* 0x010fc80003f25270 */
[----:B------:R-:W-:-:S05]  /*14d0*/  SEL R5, R14, R4, !P1 ;  /* 0x000000040e057207 */ /* 0x000fca0004800000 */
[----:B------:R-:W-:Y:S02]  /*14e0*/  IMAD.IADD R4, R3, 0x1, -R5 ;  /* 0x0000000103047824 */ /* 0x000fe400078e0a05 */
[----:B------:R-:W-:Y:S02]  /*14f0*/  IMAD.IADD R3, R5, 0x1, -R3 ;  /* 0x0000000105037824 */ /* 0x000fe400078e0a03 */
[----:B------:R-:W-:Y:S02]  /*1500*/  IMAD R14, R4, R7, R14 ;  /* 0x00000007040e7224 */ /* 0x000fe400078e020e */
[----:B------:R-:W-:Y:S02]  /*1510*/  IMAD R15, R3, R2, R15 ;  /* 0x00000002030f7224 */ /* 0x000fe400078e020f */
.L_x_19:
[----:B------:R-:W-:Y:S05]  /*1520*/  BRA.U !UP1, `(.L_x_20) ;  /* 0x00000001090c7547 */ /* 0x000fea000b800000 */
[----:B------:R-:W-:Y:S01]  /*1530*/  UCGABAR_WAIT ;  /* 0x0000000000007dc7 */ /* 0x000fe20008000000 */
[----:B------:R-:W-:Y:S01]  /*1540*/  CCTL.IVALL ;  /* 0x00000000ff00798f */ /* 0x000fe20002000000 */
[----:B------:R-:W-:Y:S05]  /*1550*/  BRA `(.L_x_21) ;  /* 0x0000000000047947 */ /* 0x000fea0003800000 */
.L_x_20:
[----:B------:R-:W-:Y:S06]  /*1560*/  BAR.SYNC.DEFER_BLOCKING 0x0 ;  /* 0x0000000000007b1d */ /* 0x000fec0000010000 */
.L_x_21:
[----:B------:R-:W-:Y:S05]  /*1570*/  BRA.U UP2, `(.L_x_22) ;  /* 0x00000015020c7547 */ /* 0x000fea000b800000 */
[----:B------:R-:W1:Y:S01]  /*1580*/  LDCU UR15, c[0x0][0x38c] ;  /* 0x00007180ff0f77ac */ /* 0x000e620008000800 */
[----:B------:R-:W2:Y:S01]  /*1590*/  LDC R8, c[0x0][0x370] ;  /* 0x0000dc00ff087b82 */ /* 0x000ea20000000800 */
[C---:B------:R-:W-:Y:S01]  /*15a0*/  IMAD.SHL.U32 R19, R9.reuse, 0x40, RZ ;  /* 0x0000004009137824 */ /* 0x040fe200078e00ff */
[----:B------:R-:W-:Y:S01]  /*15b0*/  PLOP3.LUT P1, PT, PT, PT, UP5, 0x80, 0x8 ;  /* 0x000000000008781c */ /* 0x000fe20003f2f058 */
[----:B------:R-:W-:Y:S01]  /*15c0*/  UISETP.NE.AND UP1, UPT, UR10, URZ, UPT ;  /* 0x000000ff0a00728c */ /* 0x000fe2000bf25270 */
[----:B------:R-:W-:Y:S01]  /*15d0*/  ISETP.NE.AND P4, PT, R10, RZ, P5 ;  /* 0x000000ff0a00720c */ /* 0x000fe20002f85270 */
[----:B------:R-:W-:Y:S01]  /*15e0*/  IMAD.SHL.U32 R18, R9, 0x80, RZ ;  /* 0x0000008009127824 */ /* 0x000fe200078e00ff */
[----:B------:R-:W-:Y:S01]  /*15f0*/  PLOP3.LUT P1, PT, P1, PT, PT, 0x8, 0x80 ;  /* 0x000000000080781c */ /* 0x000fe20000f2e170 */
[----:B------:R-:W-:Y:S01]  /*1600*/  IMAD.MOV.U32 R17, RZ, RZ, 0x1 ;  /* 0x00000001ff117424 */ /* 0x000fe200078e00ff */
[----:B------:R-:W3:Y:S01]  /*1610*/  LDC R0, c[0x0][0x374] ;  /* 0x0000dd00ff007b82 */ /* 0x000ee20000000800 */
[----:B------:R-:W-:Y:S01]  /*1620*/  IMAD.MOV.U32 R16, RZ, RZ, RZ ;  /* 0x000000ffff107224 */ /* 0x000fe200078e00ff */
[----:B------:R-:W-:Y:S01]  /*1630*/  CS2R R12, SRZ ;  /* 0x00000000000c7805 */ /* 0x000fe2000001ff00 */
[----:B------:R-:W-:Y:S01]  /*1640*/  IMAD.MOV.U32 R11, RZ, RZ, 0x1 ;  /* 0x00000001ff0b7424 */ /* 0x000fe200078e00ff */
[----:B------:R-:W-:Y:S01]  /*1650*/  LOP3.LUT R19, R19, 0x40, RZ, 0xc0, !PT ;  /* 0x0000004013137812 */ /* 0x000fe200078ec0ff */
[----:B------:R-:W4:Y:S01]  /*1660*/  LDCU.64 UR30, c[0x0][0x348] ;  /* 0x00006900ff1e77ac */ /* 0x000f220008000a00 */
[----:B-1----:R-:W-:-:S02]  /*1670*/  UIADD3 UR4, UPT, UPT, UR15, 0x7f, URZ ;  /* 0x0000007f0f047890 */ /* 0x002fc4000fffe0ff */
[----:B------:R-:W-:Y:S02]  /*1680*/  USEL UR7, UR7, 0x2, UP1 ;  /* 0x0000000207077887 */ /* 0x000fe40008800000 */
[----:B------:R-:W-:Y:S01]  /*1690*/  USHF.R.S32.HI UR22, URZ, 0x1f, UR4 ;  /* 0x0000001fff167899 */ /* 0x000fe20008011404 */
[----:B------:R-:W-:-:S03]  /*16a0*/  UMOV UR13, URZ ;  /* 0x000000ff000d7c82 */ /* 0x000fc60008000000 */
[----:B------:R-:W-:Y:S02]  /*16b0*/  ULEA.HI UR22, UR22, UR4, URZ, 0x7 ;  /* 0x0000000416167291 */ /* 0x000fe4000f8f38ff */
[----:B------:R-:W-:Y:S02]  /*16c0*/  UIADD3 UR4, UPT, UPT, UR15, -0x1, URZ ;  /* 0xffffffff0f047890 */ /* 0x000fe4000fffe0ff */
[----:B------:R-:W-:Y:S02]  /*16d0*/  USHF.R.S32.HI UR22, URZ, 0x7, UR22 ;  /* 0x00000007ff167899 */ /* 0x000fe40008011416 */
[----:B------:R-:W-:Y:S02]  /*16e0*/  UISETP.GE.U32.AND UP2, UPT, UR4, -0xff, UPT ;  /* 0xffffff010400788c */ /* 0x000fe4000bf46070 */
[----:B------:R-:W-:Y:S02]  /*16f0*/  UISETP.LT.U32.AND UP0, UPT, UR22, 0x4, UPT ;  /* 0x000000041600788c */ /* 0x000fe4000bf01070 */
[----:B------:R-:W-:-:S02]  /*1700*/  UIADD3 UR15, UPT, UPT, UR15, 0xfe, URZ ;  /* 0x000000fe0f0f7890 */ /* 0x000fc4000fffe0ff */
[----:B------:R-:W-:-:S04]  /*1710*/  USEL UR21, UR22, 0x4, UP0 ;  /* 0x0000000416157887 */ /* 0x000fc80008000000 */
[----:B------:R-:W-:Y:S02]  /*1720*/  UIADD3 UR6, UPT, UPT, UR21, -0x1, URZ ;  /* 0xffffffff15067890 */ /* 0x000fe4000fffe0ff */
[----:B------:R-:W-:Y:S02]  /*1730*/  @UP2 UIADD3 UR6, UPT, UPT, UR21, URZ, URZ ;  /* 0x000000ff15062290 */ /* 0x000fe4000fffe0ff */
[----:B------:R-:W-:Y:S02]  /*1740*/  UIADD3 UR14, UPT, UPT, UR22, -UR21, URZ ;  /* 0x80000015160e7290 */ /* 0x000fe4000fffe0ff */
[----:B------:R-:W-:Y:S02]  /*1750*/  UIADD3 UR5, UPT, UPT, UR6, 0x1, URZ ;  /* 0x0000000106057890 */ /* 0x000fe4000fffe0ff */
[----:B--2-4-:R-:W-:-:S12]  /*1760*/  UIADD3 UR6, UPT, UPT, -UR6, URZ, URZ ;  /* 0x000000ff06067290 */ /* 0x014fd8000fffe1ff */
.L_x_42:
[----:B------:R-:W-:Y:S01]  /*1770*/  UISETP.NE.AND UP0, UPT, UR37, URZ, UPT ;  /* 0x000000ff2500728c */ /* 0x000fe2000bf05270 */
[----:B------:R-:W1:Y:S08]  /*1780*/  S2UR UR37, SR_CgaCtaId ;  /* 0x00000000002579c3 */ /* 0x000e700000008800 */
[----:B------:R-:W-:Y:S05]  /*1790*/  BRA.U UP0, `(.L_x_23) ;  /* 0x0000000100347547 */ /* 0x000fea000b800000 */
[----:B------:R-:W2:Y:S01]  /*17a0*/  S2R R2, SR_CgaCtaId ;  /* 0x0000000000027919 */ /* 0x000ea20000008800 */
[----:B------:R-:W-:-:S04]  /*17b0*/  MOV R3, 0x400 ;  /* 0x0000040000037802 */ /* 0x000fc80000000f00 */
[----:B--2---:R-:W-:Y:S02]  /*17c0*/  LEA R2, R2, R3, 0x18 ;  /* 0x0000000302027211 */ /* 0x004fe400078ec0ff */
[----:B------:R-:W-:-:S03]  /*17d0*/  SHF.L.U32 R3, R11, 0x1f, RZ ;  /* 0x0000001f0b037819 */ /* 0x000fc600000006ff */
[----:B------:R-:W-:-:S04]  /*17e0*/  IMAD R2, R12, 0x8, R2 ;  /* 0x000000080c027824 */ /* 0x000fc800078e0202 */
[----:B------:R-:W2:Y:S02]  /*17f0*/  SYNCS.PHASECHK.TRANS64.TRYWAIT P0, [R2+URZ+0x100], R3 ;  /* 0x00010003020075a7 */ /* 0x000ea400080011ff */
[----:B--2---:R-:W-:Y:S05]  /*1800*/  @!P0 BRA `(.L_x_24) ;  /* 0x0000007c00dc8947 */ /* 0x004fea0003800000 */
.L_x_149:
[----:B------:R-:W-:Y:S01]  /*1810*/  VIADD R12, R12, 0x1 ;  /* 0x000000010c0c7836 */ /* 0x000fe20000000000 */
[----:B------:R2:W-:Y:S04]  /*1820*/  SYNCS.ARRIVE.TRANS64.A1T0 RZ, [R2+URZ+0xf0], RZ ;  /* 0x0000f0ff02ff79a7 */ /* 0x0005e800081000ff */
[----:B------:R-:W-:-:S04]  /*1830*/  ISETP.NE.AND P0, PT, R12, 0x2, PT ;  /* 0x000000020c00780c */ /* 0x000fc80003f05270 */
[----:B------:R-:W-:Y:S02]  /*1840*/  SEL R12, R12, RZ, P0 ;  /* 0x000000ff0c0c7207 */ /* 0x000fe40000000000 */
[----:B--2---:R-:W-:-:S04]  /*1850*/  SEL R2, RZ, 0x1, P0 ;  /* 0x00000001ff027807 */ /* 0x004fc80000000000 */
[----:B------:R-:W-:-:S07]  /*1860*/  LOP3.LUT R11, R11, R2, RZ, 0x3c, !PT ;  /* 0x000000020b0b7212 */ /* 0x000fce00078e3cff */
.L_x_23:
[----:B------:R-:W-:Y:S01]  /*1870*/  UMOV UR4, 0x400 ;  /* 0x0000040000047882 */ /* 0x000fe20000000000 */
[----:B------:R-:W-:Y:S01]  /*1880*/  SHF.L.U32 R2, R17, 0x1f, RZ ;  /* 0x0000001f11027819 */ /* 0x000fe200000006ff */
[----:B-1----:R-:W-:Y:S01]  /*1890*/  ULEA UR4, UR37, UR4, 0x18 ;  /* 0x0000000425047291 */ /* 0x002fe2000f8ec0ff */
[----:B------:R-:W-:Y:S01]  /*18a0*/  R2UR UR35, R18 ;  /* 0x00000000122372ca */ /* 0x000fe200000e0000 */
[----:B------:R-:W-:Y:S01]  /*18b0*/  UISETP.GE.U32.AND UP0, UPT, UR15, 0xff, UPT ;  /* 0x000000ff0f00788c */ /* 0x000fe2000bf06070 */
[----:B------:R-:W-:Y:S01]  /*18c0*/  R2UR UR19, R19 ;  /* 0x00000000131372ca */ /* 0x000fe200000e0000 */
[----:B------:R-:W-:Y:S01]  /*18d0*/  ULEA UR8, UR13, UR4, 0x3 ;  /* 0x000000040d087291 */ /* 0x000fe2000f8e18ff */
[----:B------:R-:W-:-:S08]  /*18e0*/  UMOV UR23, URZ ;  /* 0x000000ff00177c82 */ /* 0x000fd00008000000 */
[----:B------:R1:W2:Y:S01]  /*18f0*/  SYNCS.PHASECHK.TRANS64.TRYWAIT P0, [UR8+0x20], R2 ;  /* 0x00002002ff0075a7 */ /* 0x0002a20008001108 */
[----:B------:R-:W-:-:S13]  /*1900*/  R2UR UR8, R15 ;  /* 0x000000000f0872ca */ /* 0x000fda00000e0000 */
[----:B------:R-:W-:Y:S01]  /*1910*/  ULEA UR19, UR8, UR19, 0x7 ;  /* 0x0000001308137291 */ /* 0x000fe2000f8e38ff */
[----:B-1----:R-:W-:-:S05]  /*1920*/  LEA.HI R2, R14, R14, RZ, 0x1 ;  /* 0x0000000e0e027211 */ /* 0x002fca00078f08ff */
[----:B------:R-:W-:-:S05]  /*1930*/  IMAD.SHL.U32 R2, R2, 0x80, RZ ;  /* 0x0000008002027824 */ /* 0x000fca00078e00ff */
[----:B------:R-:W-:-:S04]  /*1940*/  LOP3.LUT R2, R2, 0xffffff00, RZ, 0xc0, !PT ;  /* 0xffffff0002027812 */ /* 0x000fc800078ec0ff */
[----:B------:R-:W-:-:S13]  /*1950*/  R2UR UR9, R2 ;  /* 0x00000000020972ca */ /* 0x000fda00000e0000 */
[----:B------:R-:W-:Y:S01]  /*1960*/  ULOP3.LUT UR35, UR9, 0x80, UR35, 0xf8, !UPT ;  /* 0x0000008009237892 */ /* 0x000fe2000f8ef823 */
[----:B------:R-:W-:Y:S11]  /*1970*/  BRA.U !UP0, `(.L_x_25) ;  /* 0x0000000108f07547 */ /* 0x000ff6000b800000 */
[----:B------:R-:W-:Y:S01]  /*1980*/  UMOV UR29, UR6 ;  /* 0x00000006001d7c82 */ /* 0x000fe20008000000 */
[----:B------:R-:W-:Y:S01]  /*1990*/  UMOV UR44, UR13 ;  /* 0x0000000d002c7c82 */ /* 0x000fe20008000000 */
[----:B------:R-:W-:-:S05]  /*19a0*/  UMOV UR26, 0x40 ;  /* 0x00000040001a7882 */ /* 0x000fca0000000000 */
.L_x_31:
[----:B------:R-:W-:Y:S01]  /*19b0*/  ULEA UR33, UR44, UR4, 0x3 ;  /* 0x000000042c217291 */ /* 0x000fe2000f8e18ff */
[----:B------:R-:W-:Y:S01]  /*19c0*/  @P5 MOV R3, 0x18000 ;  /* 0x0001800000035802 */ /* 0x000fe20000000f00 */
[----:B--2-4-:R-:W-:Y:S10]  /*19d0*/  @P0 BRA `(.L_x_26) ;  /* 0x00000000000c0947 */ /* 0x014ff40003800000 */
[----:B------:R-:W-:-:S04]  /*19e0*/  SHF.L.U32 R4, R17, 0x1f, RZ ;  /* 0x0000001f11047819 */ /* 0x000fc800000006ff */
[----:B------:R-:W1:Y:S02]  /*19f0*/  SYNCS.PHASECHK.TRANS64.TRYWAIT P0, [UR33+0x20], R4 ;  /* 0x00002004ff0075a7 */ /* 0x000e640008001121 */
[----:B-1----:R-:W-:Y:S05]  /*1a00*/  @!P0 BRA `(.L_x_27) ;  /* 0x0000007c00708947 */ /* 0x002fea0003800000 */
.L_x_26:
[----:B------:R2:W-:Y:S01]  /*1a10*/  @P5 SYNCS.ARRIVE.TRANS64 RZ, [UR33], R3 ;  /* 0x00000003ffff59a7 */ /* 0x0005e20008000021 */
[----:B------:R-:W-:Y:S02]  /*1a20*/  ULOP3.LUT UR8, UR7, 0x2, URZ, 0xfc, !UPT ;  /* 0x0000000207087892 */ /* 0x000fe4000f8efcff */
[----:B------:R-:W-:Y:S02]  /*1a30*/  UIADD3 UR29, UPT, UPT, UR29, 0x1, URZ ;  /* 0x000000011d1d7890 */ /* 0x000fe4000fffe0ff */
[----:B------:R-:W-:Y:S02]  /*1a40*/  UISETP.NE.AND UP0, UPT, UR8, 0x2, UPT ;  /* 0x000000020800788c */ /* 0x000fe4000bf05270 */
[----:B------:R-:W-:-:S07]  /*1a50*/  UISETP.NE.AND UP2, UPT, UR29, 0x1, UPT ;  /* 0x000000011d00788c */ /* 0x000fce000bf45270 */
[----:B------:R-:W-:Y:S05]  /*1a60*/  BRA.U UP0, `(.L_x_28) ;  /* 0x0000000100047547 */ /* 0x000fea000b800000 */
[----:B------:R-:W-:Y:S05]  /*1a70*/  BPT.TRAP 0x1 ;  /* 0x000000040000795c */ /* 0x000fea0000300000 */
.L_x_28:
[----:B------:R-:W-:Y:S04]  /*1a80*/  BSSY.RECONVERGENT B0, `(.L_x_29) ;  /* 0x0000003000007945 */ /* 0x000fe80003800200 */
[----:B------:R-:W-:Y:S05]  /*1a90*/  @!P4 BRA `(.L_x_30) ;  /* 0x000000000004c947 */ /* 0x000fea0003800000 */
[----:B------:R-:W-:Y:S05]  /*1aa0*/  BPT.TRAP 0x1 ;  /* 0x000000040000795c */ /* 0x000fea0000300000 */
.L_x_30:
[----:B------:R-:W-:Y:S05]  /*1ab0*/  BSYNC.RECONVERGENT B0 ;  /* 0x0000000000007941 */ /* 0x000fea0003800200 */
.L_x_29:
[----:B------:R-:W-:Y:S02]  /*1ac0*/  UIADD3 UR13, UPT, UPT, UR44, 0x1, URZ ;  /* 0x000000012c0d7890 */ /* 0x000fe4000fffe0ff */
[----:B------:R-:W-:Y:S02]  /*1ad0*/  ULEA UR24, UR44, UR4, 0xf ;  /* 0x000000042c187291 */ /* 0x000fe4000f8e78ff */
[----:B------:R-:W-:Y:S02]  /*1ae0*/  UISETP.NE.AND UP0, UPT, UR13, 0x4, UPT ;  /* 0x000000040d00788c */ /* 0x000fe4000bf05270 */
[----:B------:R-:W-:Y:S02]  /*1af0*/  UIADD3 UR42, UP1, UPT, UR30, 0x80, URZ ;  /* 0x000000801e2a7890 */ /* 0x000fe4000ff3e0ff */
[----:B------:R-:W-:Y:S02]  /*1b00*/  USEL UR9, URZ, 0x1, UP0 ;  /* 0x00000001ff097887 */ /* 0x000fe40008000000 */
[----:B------:R-:W-:-:S02]  /*1b10*/  USEL UR13, UR13, URZ, UP0 ;  /* 0x000000ff0d0d7287 */ /* 0x000fc40008000000 */
[----:B------:R-:W-:Y:S02]  /*1b20*/  UIADD3 UR40, UP0, UPT, UR30, 0x180, URZ ;  /* 0x000001801e287890 */ /* 0x000fe4000ff1e0ff */
[----:B------:R-:W-:Y:S01]  /*1b30*/  ULEA UR8, UR13, UR4, 0x3 ;  /* 0x000000040d087291 */ /* 0x000fe2000f8e18ff */
[----:B------:R-:W-:Y:S01]  /*1b40*/  LOP3.LUT R17, R17, UR9, RZ, 0x3c, !PT ;  /* 0x0000000911117c12 */ /* 0x000fe2000f8e3cff */
[----:B------:R-:W-:Y:S02]  /*1b50*/  UIADD3 UR34, UPT, UPT, UR26, -0x40, URZ ;  /* 0xffffffc01a227890 */ /* 0x000fe4000fffe0ff */
[----:B------:R-:W-:Y:S01]  /*1b60*/  ULOP3.LUT UR33, UR33, 0xfefffff8, URZ, 0xc0, !UPT ;  /* 0xfefffff821217892 */ /* 0x000fe2000f8ec0ff */
[----:B-1----:R-:W-:Y:S01]  /*1b70*/  SHF.L.U32 R2, R17, 0x1f, RZ ;  /* 0x0000001f11027819 */ /* 0x002fe200000006ff */
[----:B------:R-:W-:Y:S02]  /*1b80*/  UIADD3.X UR43, UPT, UPT, URZ, UR31, URZ, UP1, !UPT ;  /* 0x0000001fff2b7290 */ /* 0x000fe40008ffe4ff */
[----:B------:R-:W-:Y:S01]  /*1b90*/  UIADD3 UR32, UPT, UPT, UR24, 0x8400, URZ ;  /* 0x0000840018207890 */ /* 0x000fe2000fffe0ff */
[----:B------:R1:W4:Y:S01]  /*1ba0*/  SYNCS.PHASECHK.TRANS64.TRYWAIT P0, [UR8+0x20], R2 ;  /* 0x00002002ff0075a7 */ /* 0x0003220008001108 */
[----:B------:R-:W-:-:S02]  /*1bb0*/  ULEA UR8, UR44, UR4, 0xe ;  /* 0x000000042c087291 */ /* 0x000fc4000f8e70ff */
[----:B------:R-:W-:Y:S02]  /*1bc0*/  UIADD3 UR24, UPT, UPT, UR24, 0xc400, URZ ;  /* 0x0000c40018187890 */ /* 0x000fe4000fffe0ff */
[----:B------:R-:W-:Y:S02]  /*1bd0*/  UIADD3.X UR41, UPT, UPT, URZ, UR31, URZ, UP0, !UPT ;  /* 0x0000001fff297290 */ /* 0x000fe400087fe4ff */
[----:B------:R-:W-:Y:S02]  /*1be0*/  UIADD3 UR16, UPT, UPT, UR8, 0x28400, URZ ;  /* 0x0002840008107890 */ /* 0x000fe4000fffe0ff */
[----:B------:R-:W-:Y:S01]  /*1bf0*/  UIADD3 UR8, UPT, UPT, UR8, 0x2a400, URZ ;  /* 0x0002a40008087890 */ /* 0x000fe2000fffe0ff */
[----:B------:R-:W-:Y:S01]  /*1c00*/  UMOV UR38, 0x0 ;  /* 0x0000000000267882 */ /* 0x000fe20000000000 */
[----:B------:R-:W-:Y:S01]  /*1c10*/  UMOV UR39, 0x10000000 ;  /* 0x1000000000277882 */ /* 0x000fe20000000000 */
[----:B------:R-:W-:Y:S01]  /*1c20*/  UMOV UR27, UR35 ;  /* 0x00000023001b7c82 */ /* 0x000fe20008000000 */
[----:B------:R-:W-:Y:S01]  /*1c30*/  UMOV UR28, UR36 ;  /* 0x00000024001c7c82 */ /* 0x000fe20008000000 */
[----:B------:R-:W-:Y:S01]  /*1c40*/  UMOV UR25, UR33 ;  /* 0x0000002100197c82 */ /* 0x000fe20008000000 */
[----:B------:R-:W-:Y:S01]  /*1c50*/  UMOV UR20, UR36 ;  /* 0x0000002400147c82 */ /* 0x000fe20008000000 */
[----:B------:R-:W-:Y:S01]  /*1c60*/  UMOV UR17, UR33 ;  /* 0x0000002100117c82 */ /* 0x000fe20008000000 */
[----:B------:R-:W-:Y:S01]  /*1c70*/  UMOV UR18, UR34 ;  /* 0x0000002200127c82 */ /* 0x000fe20008000000 */
[----:B------:R-:W-:Y:S01]  /*1c80*/  UTMALDG.3D.2CTA [UR32], [UR42], desc[UR38] ;  /* 0x000026202a0075b4 */ /* 0x000fe20008211000 */
[----:B------:R-:W-:Y:S01]  /*1c90*/  UMOV UR10, UR26 ;  /* 0x0000001a000a7c82 */ /* 0x000fe20008000000 */
[----:B------:R-:W-:Y:S01]  /*1ca0*/  UMOV UR11, UR19 ;  /* 0x00000013000b7c82 */ /* 0x000fe20008000000 */
[----:B------:R-:W-:Y:S01]  /*1cb0*/  UMOV UR12, UR36 ;  /* 0x00000024000c7c82 */ /* 0x000fe20008000000 */
[----:B------:R-:W-:Y:S01]  /*1cc0*/  UMOV UR9, UR33 ;  /* 0x0000002100097c82 */ /* 0x000fe20008000000 */
[----:B------:R-:W-:Y:S01]  /*1cd0*/  UMOV UR23, UR5 ;  /* 0x0000000500177c82 */ /* 0x000fe20008000000 */
[----:B------:R-:W-:Y:S01]  /*1ce0*/  UMOV UR44, UR13 ;  /* 0x0000000d002c7c82 */ /* 0x000fe20008000000 */
[----:B------:R2:W-:Y:S01]  /*1cf0*/  UTMALDG.3D.2CTA [UR24], [UR42], desc[UR38] ;  /* 0x000026182a0075b4 */ /* 0x0005e20008211000 */
[----:B------:R1:W-:Y:S01]  /*1d00*/  UTMALDG.3D.2CTA [UR16], [UR40], desc[UR38] ;  /* 0x00002610280075b4 */ /* 0x0003e20008211000 */
[----:B------:R1:W-:Y:S01]  /*1d10*/  UTMALDG.3D.2CTA [UR8], [UR40], desc[UR38] ;  /* 0x00002608280075b4 */ /* 0x0003e20008211000 */
[----:B--2---:R-:W-:Y:S01]  /*1d20*/  UIADD3 UR26, UPT, UPT, UR26, 0x80, URZ ;  /* 0x000000801a1a7890 */ /* 0x004fe2000fffe0ff */
[----:B-1----:R-:W-:Y:S11]  /*1d30*/  BRA.U UP2, `(.L_x_31) ;  /* 0xfffffffd021c7547 */ /* 0x002ff6000b83ffff */
.L_x_25:
[----:B------:R-:W-:Y:S01]  /*1d40*/  ULEA UR8, UR13, UR4, 0x3 ;  /* 0x000000040d087291 */ /* 0x000fe2000f8e18ff */
[----:B------:R-:W-:Y:S01]  /*1d50*/  SHF.L.U32 R2, R17, 0x1f, RZ ;  /* 0x0000001f11027819 */ /* 0x000fe200000006ff */
[----:B------:R-:W-:Y:S01]  /*1d60*/  @!P1 SYNCS.ARRIVE.TRANS64.A1T0 RZ, [UR4+0x88], RZ ;  /* 0x000088ffffff99a7 */ /* 0x000fe20008100004 */
[----:B------:R-:W-:-:S06]  /*1d70*/  UISETP.GT.AND UP0, UPT, UR22, UR21, UPT ;  /* 0x000000151600728c */ /* 0x000fcc000bf04270 */
[----:B--2-4-:R1:W2:Y:S03]  /*1d80*/  SYNCS.PHASECHK.TRANS64.TRYWAIT P0, [UR8+0x20], R2 ;  /* 0x00002002ff0075a7 */ /* 0x0142a60008001108 */
[----:B------:R-:W-:Y:S05]  /*1d90*/  BRA.U !UP0, `(.L_x_32) ;  /* 0x0000000108e87547 */ /* 0x000fea000b800000 */
[----:B------:R-:W-:Y:S01]  /*1da0*/  UIADD3 UR29, UPT, UPT, UR14, UR23, URZ ;  /* 0x000000170e1d7290 */ /* 0x000fe2000fffe0ff */
[----:B------:R-:W-:-:S11]  /*1db0*/  UMOV UR44, UR13 ;  /* 0x0000000d002c7c82 */ /* 0x000fd60008000000 */
.L_x_38:
[----:B------:R-:W-:Y:S01]  /*1dc0*/  ULEA UR33, UR44, UR4, 0x3 ;  /* 0x000000042c217291 */ /* 0x000fe2000f8e18ff */
[----:B--2---:R-:W-:Y:S01]  /*1dd0*/  @P5 MOV R3, 0x18000 ;  /* 0x0001800000035802 */ /* 0x004fe20000000f00 */
[----:B-12---:R-:W-:Y:S10]  /*1de0*/  @P0 BRA `(.L_x_33) ;  /* 0x00000000000c0947 */ /* 0x006ff40003800000 */
[----:B------:R-:W-:-:S04]  /*1df0*/  SHF.L.U32 R4, R17, 0x1f, RZ ;  /* 0x0000001f11047819 */ /* 0x000fc800000006ff */
[----:B------:R-:W2:Y:S02]  /*1e00*/  SYNCS.PHASECHK.TRANS64.TRYWAIT P0, [UR33+0x20], R4 ;  /* 0x00002004ff0075a7 */ /* 0x000ea40008001121 */
[----:B--2---:R-:W-:Y:S05]  /*1e10*/  @!P0 BRA `(.L_x_34) ;  /* 0x0000007800848947 */ /* 0x004fea0003800000 */
.L_x_33:
[----:B------:R2:W-:Y:S01]  /*1e20*/  @P5 SYNCS.ARRIVE.TRANS64 RZ, [UR33], R3 ;  /* 0x00000003ffff59a7 */ /* 0x0005e20008000021 */
[----:B------:R-:W-:-:S04]  /*1e30*/  ULOP3.LUT UR8, UR7, 0x2, URZ, 0xfc, !UPT ;  /* 0x0000000207087892 */ /* 0x000fc8000f8efcff */
[----:B------:R-:W-:-:S09]  /*1e40*/  UISETP.NE.AND UP0, UPT, UR8, 0x2, UPT ;  /* 0x000000020800788c */ /* 0x000fd2000bf05270 */
[----:B------:R-:W-:Y:S05]  /*1e50*/  BRA.U UP0, `(.L_x_35) ;  /* 0x0000000100047547 */ /* 0x000fea000b800000 */
[----:B------:R-:W-:Y:S05]  /*1e60*/  BPT.TRAP 0x1 ;  /* 0x000000040000795c */ /* 0x000fea0000300000 */
.L_x_35:
[----:B------:R-:W-:Y:S04]  /*1e70*/  BSSY.RECONVERGENT B0, `(.L_x_36) ;  /* 0x0000003000007945 */ /* 0x000fe80003800200 */
[----:B------:R-:W-:Y:S05]  /*1e80*/  @!P4 BRA `(.L_x_37) ;  /* 0x000000000004c947 */ /* 0x000fea0003800000 */
[----:B------:R-:W-:Y:S05]  /*1e90*/  BPT.TRAP 0x1 ;  /* 0x000000040000795c */ /* 0x000fea0000300000 */
.L_x_37:
[----:B------:R-:W-:Y:S05]  /*1ea0*/  BSYNC.RECONVERGENT B0 ;  /* 0x0000000000007941 */ /* 0x000fea0003800200 */
.L_x_36:
[----:B------:R-:W-:Y:S02]  /*1eb0*/  UIADD3 UR13, UPT, UPT, UR44, 0x1, URZ ;  /* 0x000000012c0d7890 */ /* 0x000fe4000fffe0ff */
[----:B------:R-:W-:Y:S02]  /*1ec0*/  ULEA UR24, UR44, UR4, 0xf ;  /* 0x000000042c187291 */ /* 0x000fe4000f8e78ff */
[----:B------:R-:W-:Y:S02]  /*1ed0*/  UISETP.NE.AND UP0, UPT, UR13, 0x4, UPT ;  /* 0x000000040d00788c */ /* 0x000fe4000bf05270 */
[----:B------:R-:W-:Y:S02]  /*1ee0*/  UIADD3 UR42, UP1, UPT, UR30, 0x80, URZ ;  /* 0x000000801e2a7890 */ /* 0x000fe4000ff3e0ff */
[----:B------:R-:W-:Y:S02]  /*1ef0*/  USEL UR9, URZ, 0x1, UP0 ;  /* 0x00000001ff097887 */ /* 0x000fe40008000000 */
[----:B------:R-:W-:-:S02]  /*1f00*/  USEL UR13, UR13, URZ, UP0 ;  /* 0x000000ff0d0d7287 */ /* 0x000fc40008000000 */
[----:B------:R-:W-:Y:S02]  /*1f10*/  USHF.L.U32 UR34, UR23, 0x7, URZ ;  /* 0x0000000717227899 */ /* 0x000fe400080006ff */
[----:B------:R-:W-:Y:S01]  /*1f20*/  ULEA UR8, UR13, UR4, 0x3 ;  /* 0x000000040d087291 */ /* 0x000fe2000f8e18ff */
[----:B------:R-:W-:Y:S01]  /*1f30*/  LOP3.LUT R17, R17, UR9, RZ, 0x3c, !PT ;  /* 0x0000000911117c12 */ /* 0x000fe2000f8e3cff */
[----:B------:R-:W-:Y:S02]  /*1f40*/  UIADD3 UR40, UP0, UPT, UR30, 0x180, URZ ;  /* 0x000001801e287890 */ /* 0x000fe4000ff1e0ff */
[----:B------:R-:W-:Y:S01]  /*1f50*/  ULOP3.LUT UR33, UR33, 0xfefffff8, URZ, 0xc0, !UPT ;  /* 0xfefffff821217892 */ /* 0x000fe2000f8ec0ff */
[----:B-1----:R-:W-:Y:S01]  /*1f60*/  SHF.L.U32 R2, R17, 0x1f, RZ ;  /* 0x0000001f11027819 */ /* 0x002fe200000006ff */
[----:B------:R-:W-:Y:S02]  /*1f70*/  UIADD3.X UR43, UPT, UPT, URZ, UR31, URZ, UP1, !UPT ;  /* 0x0000001fff2b7290 */ /* 0x000fe40008ffe4ff */
[----:B------:R-:W-:Y:S01]  /*1f80*/  UIADD3 UR32, UPT, UPT, UR24, 0x8400, URZ ;  /* 0x0000840018207890 */ /* 0x000fe2000fffe0ff */
[----:B------:R4:W1:Y:S01]  /*1f90*/  SYNCS.PHASECHK.TRANS64.TRYWAIT P0, [UR8+0x20], R2 ;  /* 0x00002002ff0075a7 */ /* 0x0008620008001108 */
[----:B------:R-:W-:-:S02]  /*1fa0*/  ULEA UR8, UR44, UR4, 0xe ;  /* 0x000000042c087291 */ /* 0x000fc4000f8e70ff */
[----:B------:R-:W-:Y:S02]  /*1fb0*/  UIADD3 UR26, UPT, UPT, UR34, 0x40, URZ ;  /* 0x00000040221a7890 */ /* 0x000fe4000fffe0ff */
        /* <DEDUP_REMOVED lines=12> */
[----:B------:R4:W-:Y:S01]  /*2080*/  UTMALDG.3D.2CTA [UR32], [UR42], desc[UR38] ;  /* 0x000026202a0075b4 */ /* 0x0009e20008211000 */
[----:B------:R-:W-:Y:S01]  /*2090*/  UMOV UR11, UR19 ;  /* 0x00000013000b7c82 */ /* 0x000fe20008000000 */
[----:B------:R-:W-:Y:S01]  /*20a0*/  UMOV UR12, UR36 ;  /* 0x00000024000c7c82 */ /* 0x000fe20008000000 */
[----:B------:R-:W-:Y:S01]  /*20b0*/  UMOV UR9, UR33 ;  /* 0x0000002100097c82 */ /* 0x000fe20008000000 */
[----:B------:R-:W-:Y:S01]  /*20c0*/  UMOV UR10, UR26 ;  /* 0x0000001a000a7c82 */ /* 0x000fe20008000000 */
[----:B------:R-:W-:Y:S01]  /*20d0*/  UIADD3 UR23, UPT, UPT, UR23, 0x1, URZ ;  /* 0x0000000117177890 */ /* 0x000fe2000fffe0ff */
[----:B------:R-:W-:Y:S01]  /*20e0*/  UMOV UR44, UR13 ;  /* 0x0000000d002c7c82 */ /* 0x000fe20008000000 */
[----:B------:R4:W-:Y:S02]  /*20f0*/  UTMALDG.3D.2CTA [UR24], [UR42], desc[UR38] ;  /* 0x000026182a0075b4 */ /* 0x0009e40008211000 */
[----:B------:R-:W-:Y:S01]  /*2100*/  UISETP.NE.AND UP0, UPT, UR23, UR29, UPT ;  /* 0x0000001d1700728c */ /* 0x000fe2000bf05270 */
[----:B------:R4:W-:Y:S01]  /*2110*/  UTMALDG.3D.2CTA [UR16], [UR40], desc[UR38] ;  /* 0x00002610280075b4 */ /* 0x0009e20008211000 */
[----:B------:R4:W-:Y:S07]  /*2120*/  UTMALDG.3D.2CTA [UR8], [UR40], desc[UR38] ;  /* 0x00002608280075b4 */ /* 0x0009ee0008211000 */
[----:B----4-:R-:W-:Y:S05]  /*2130*/  BRA.U UP0, `(.L_x_38) ;  /* 0xfffffffd00207547 */ /* 0x010fea000b83ffff */
.L_x_32:
[C---:B-1----:R-:W-:Y:S01]  /*2140*/  LEA R2, R16.reuse, UR4, 0x3 ;  /* 0x0000000410027c11 */ /* 0x042fe2000f8e18ff */
[----:B------:R-:W-:Y:S01]  /*2150*/  NOP ;  /* 0x0000000000007918 */ /* 0x000fe20000000000 */
[----:B--2---:R-:W-:Y:S02]  /*2160*/  SHF.L.U32 R3, R13, 0x1f, RZ ;  /* 0x0000001f0d037819 */ /* 0x004fe400000006ff */
[----:B------:R-:W-:Y:S02]  /*2170*/  LEA R4, R16, UR4, 0x4 ;  /* 0x0000000410047c11 */ /* 0x000fe4000f8e20ff */
[----:B------:R-:W1:Y:S02]  /*2180*/  SYNCS.PHASECHK.TRANS64.TRYWAIT P0, [R2+URZ+0x90], R3 ;  /* 0x00009003020075a7 */ /* 0x000e6400080011ff */
[----:B-1----:R-:W-:Y:S05]  /*2190*/  @!P0 BRA `(.L_x_39) ;  /* 0x0000007400bc8947 */ /* 0x002fea0003800000 */
.L_x_152:
[----:B------:R-:W2:Y:S01]  /*21a0*/  LDS.128 R4, [R4+0x120] ;  /* 0x0001200004047984 */ /* 0x000ea20000000c00 */
[----:B------:R-:W-:Y:S01]  /*21b0*/  ISETP.GE.AND P0, PT, R40, 0x1, PT ;  /* 0x000000012800780c */ /* 0x000fe20003f06270 */
[----:B-1----:R-:W-:Y:S01]  /*21c0*/  VIADD R2, R2, 0xa0 ;  /* 0x000000a002027836 */ /* 0x002fe20000000000 */
[----:B------:R-:W-:Y:S01]  /*21d0*/  @!PT LDS RZ, [RZ] ;  /* 0x00000000fffff984 */ /* 0x000fe20000000800 */
[----:B------:R-:W-:Y:S01]  /*21e0*/  @!PT LDS RZ, [RZ] ;  /* 0x00000000fffff984 */ /* 0x000fe20000000800 */
[----:B------:R-:W-:Y:S01]  /*21f0*/  @!PT LDS RZ, [RZ] ;  /* 0x00000000fffff984 */ /* 0x000fe20000000800 */
[----:B------:R-:W-:Y:S01]  /*2200*/  @!PT LDS RZ, [RZ] ;  /* 0x00000000fffff984 */ /* 0x000fe20000000800 */
[----:B------:R1:W-:Y:S06]  /*2210*/  MEMBAR.ALL.CTA ;  /* 0x0000000000007992 */ /* 0x0003ec0000008000 */
[----:B-1----:R-:W1:Y:S01]  /*2220*/  FENCE.VIEW.ASYNC.S ;  /* 0x00000000000073c6 */ /* 0x002e620000000000 */
[----:B------:R-:W-:-:S04]  /*2230*/  PRMT R2, RZ, 0x654, R2 ;  /* 0x00000654ff027816 */ /* 0x000fc80000000002 */
[----:B-1----:R1:W-:Y:S01]  /*2240*/  SYNCS.ARRIVE.TRANS64.RED.A1T0 RZ, [R2+URZ], RZ ;  /* 0x000000ff02ff79a7 */ /* 0x0023e200081004ff */
[----:B--2---:R-:W-:-:S13]  /*2250*/  LOP3.LUT P2, RZ, R6, 0x1, RZ, 0xc0, !PT ;  /* 0x0000000106ff7812 */ /* 0x004fda000784c0ff */
[----:B------:R-:W-:Y:S01]  /*2260*/  @P2 SHF.R.U32.HI R3, RZ, 0x10, R5 ;  /* 0x00000010ff032819 */ /* 0x000fe20000011605 */
[----:B------:R-:W-:Y:S01]  /*2270*/  VOTEU.ANY UP0, P2 ;  /* 0x0000000000ff7886 */ /* 0x000fe20001000100 */
[----:B------:R-:W-:Y:S02]  /*2280*/  @P2 MOV R10, R4 ;  /* 0x00000004000a2202 */ /* 0x000fe40000000f00 */
[----:B------:R-:W-:Y:S02]  /*2290*/  @P2 R2UR.BROADCAST UR8, R3 ;  /* 0x00000000030822ca */ /* 0x000fe400008e0000 */
[----:B------:R-:W-:-:S11]  /*22a0*/  @P2 LOP3.LUT R9, R5, 0xffff, RZ, 0xc0, !PT ;  /* 0x0000ffff05092812 */ /* 0x000fd600078ec0ff */
[----:B------:R-:W-:Y:S01]  /*22b0*/  @UP0 UMOV UR36, UR8 ;  /* 0x0000000800240c82 */ /* 0x000fe20008000000 */
[----:B-1----:R-:W-:Y:S05]  /*22c0*/  @!P0 BRA `(.L_x_40) ;  /* 0x0000000000b88947 */ /* 0x002fea0003800000 */
[----:B------:R-:W3:Y:S01]  /*22d0*/  LDC.64 R4, c[0x0][0xb18] ;  /* 0x0002c600ff047b82 */ /* 0x000ee20000000a00 */
[----:B------:R-:W-:-:S07]  /*22e0*/  ISETP.NE.AND P3, PT, R40, 0x1, PT ;  /* 0x000000012800780c */ /* 0x000fce0003f65270 */
[----:B------:R-:W1:Y:S08]  /*22f0*/  LDC.64 R6, c[0x0][0xb10] ;  /* 0x0002c400ff067b82 */ /* 0x000e700000000a00 */
[----:B------:R-:W2:Y:S08]  /*2300*/  LDC R14, c[0x0][0xb20] ;  /* 0x0002c800ff0e7b82 */ /* 0x000eb00000000800 */
[----:B------:R-:W4:Y:S01]  /*2310*/  LDC R15, c[0x0][0xb0c] ;  /* 0x0002c300ff0f7b82 */ /* 0x000f220000000800 */
[----:B---3--:R-:W-:Y:S01]  /*2320*/  IMAD.HI.U32 R21, R0, R5, RZ ;  /* 0x0000000500157227 */ /* 0x008fe200078e00ff */
[----:B------:R-:W-:-:S03]  /*2330*/  ISETP.NE.AND P0, PT, R4, 0x1, PT ;  /* 0x000000010400780c */ /* 0x000fc60003f05270 */
[----:B------:R-:W-:-:S03]  /*2340*/  IMAD.HI.U32 R5, R9, R5, RZ ;  /* 0x0000000509057227 */ /* 0x000fc600078e00ff */
[----:B------:R-:W3:Y:S01]  /*2350*/  LDC.64 R2, c[0x0][0xb28] ;  /* 0x0002ca00ff027b82 */ /* 0x000ee20000000a00 */
[----:B-1----:R-:W-:-:S04]  /*2360*/  IMAD.HI.U32 R22, R8, R6, RZ ;  /* 0x0000000608167227 */ /* 0x002fc800078e00ff */
[----:B------:R-:W-:Y:S01]  /*2370*/  IMAD.HI.U32 R23, R10, R6, RZ ;  /* 0x000000060a177227 */ /* 0x000fe200078e00ff */
[----:B------:R-:W-:Y:S02]  /*2380*/  SHF.R.U32.HI R22, RZ, R7, R22 ;  /* 0x00000007ff167219 */ /* 0x000fe40000011616 */
[-C--:B--2---:R-:W-:Y:S02]  /*2390*/  SHF.R.U32.HI R21, RZ, R14.reuse, R21 ;  /* 0x0000000eff157219 */ /* 0x084fe40000011615 */
[----:B------:R-:W-:Y:S02]  /*23a0*/  SHF.R.U32.HI R5, RZ, R14, R5 ;  /* 0x0000000eff057219 */ /* 0x000fe40000011605 */
[----:B------:R-:W-:Y:S02]  /*23b0*/  SEL R21, R0, R21, !P0 ;  /* 0x0000001500157207 */ /* 0x000fe40004000000 */
[----:B------:R-:W-:Y:S02]  /*23c0*/  SHF.R.U32.HI R23, RZ, R7, R23 ;  /* 0x00000007ff177219 */ /* 0x000fe40000011617 */
[----:B----4-:R-:W-:-:S02]  /*23d0*/  ISETP.NE.AND P1, PT, R15, 0x1, PT ;  /* 0x000000010f00780c */ /* 0x010fc40003f25270 */
[----:B------:R-:W-:Y:S02]  /*23e0*/  SEL R5, R9, R5, !P0 ;  /* 0x0000000509057207 */ /* 0x000fe40004000000 */
[----:B------:R-:W-:Y:S02]  /*23f0*/  SEL R22, R8, R22, !P1 ;  /* 0x0000001608167207 */ /* 0x000fe40004800000 */
[----:B------:R-:W-:Y:S01]  /*2400*/  SEL R23, R10, R23, !P1 ;  /* 0x000000170a177207 */ /* 0x000fe20004800000 */
[----:B---3--:R-:W-:-:S04]  /*2410*/  IMAD.HI.U32 R20, R21, R2, RZ ;  /* 0x0000000215147227 */ /* 0x008fc800078e00ff */
        /* <DEDUP_REMOVED lines=10> */
[----:B------:R-:W-:-:S04]  /*24c0*/  @!P0 IMAD.HI.U32 R7, R23, R2, RZ ;  /* 0x0000000217078227 */ /* 0x000fc800078e00ff */
[----:B------:R-:W-:Y:S01]  /*24d0*/  IMAD.MOV R2, RZ, RZ, -R6 ;  /* 0x000000ffff027224 */ /* 0x000fe200078e0a06 */
[----:B------:R-:W-:Y:S02]  /*24e0*/  @!P0 SHF.R.U32.HI R3, RZ, R3, R7 ;  /* 0x00000003ff038219 */ /* 0x000fe40000011607 */
[----:B------:R-:W-:Y:S01]  /*24f0*/  IADD3 R7, PT, PT, -R5, RZ, RZ ;  /* 0x000000ff05077210 */ /* 0x000fe20007ffe1ff */
[----:B------:R-:W-:Y:S01]  /*2500*/  IMAD R2, R40, R2, R5 ;  /* 0x0000000228027224 */ /* 0x000fe200078e0205 */
        /* <DEDUP_REMOVED lines=10> */
.L_x_40:
[----:B------:R-:W1:Y:S02]  /*25b0*/  LDCU UR8, c[0x0][0xb30] ;  /* 0x00016600ff0877ac */ /* 0x000e640008000800 */
[----:B-1----:R-:W-:-:S09]  /*25c0*/  UISETP.NE.AND UP0, UPT, UR8, 0x1, UPT ;  /* 0x000000010800788c */ /* 0x002fd2000bf05270 */
[----:B------:R-:W-:Y:S05]  /*25d0*/  BRA.U UP0, `(.L_x_41) ;  /* 0x0000000100407547 */ /* 0x000fea000b800000 */
[----:B------:R-:W1:Y:S08]  /*25e0*/  LDC.64 R4, c[0x0][0xb10] ;  /* 0x0002c400ff047b82 */ /* 0x000e700000000a00 */
[----:B------:R-:W2:Y:S08]  /*25f0*/  LDC.64 R2, c[0x0][0xb18] ;  /* 0x0002c600ff027b82 */ /* 0x000eb00000000a00 */
[----:B------:R-:W4:Y:S08]  /*2600*/  LDC R6, c[0x0][0xb20] ;  /* 0x0002c800ff067b82 */ /* 0x000f300000000800 */
[----:B------:R-:W3:Y:S01]  /*2610*/  LDC R7, c[0x0][0xb0c] ;  /* 0x0002c300ff077b82 */ /* 0x000ee20000000800 */
[----:B-1----:R-:W-:-:S05]  /*2620*/  IMAD.HI.U32 R4, R10, R4, RZ ;  /* 0x000000040a047227 */ /* 0x002fca00078e00ff */
[----:B------:R-:W-:Y:S01]  /*2630*/  SHF.R.U32.HI R4, RZ, R5, R4 ;  /* 0x00000005ff047219 */ /* 0x000fe20000011604 */
[----:B--2---:R-:W-:Y:S01]  /*2640*/  IMAD.HI.U32 R3, R9, R3, RZ ;  /* 0x0000000309037227 */ /* 0x004fe200078e00ff */
[----:B------:R-:W-:-:S04]  /*2650*/  ISETP.NE.AND P0, PT, R2, 0x1, PT ;  /* 0x000000010200780c */ /* 0x000fc80003f05270 */
[----:B----4-:R-:W-:-:S04]  /*2660*/  SHF.R.U32.HI R3, RZ, R6, R3 ;  /* 0x00000006ff037219 */ /* 0x010fc80000011603 */
[----:B------:R-:W-:Y:S02]  /*2670*/  SEL R3, R9, R3, !P0 ;  /* 0x0000000309037207 */ /* 0x000fe40004000000 */
[----:B---3--:R-:W-:-:S04]  /*2680*/  ISETP.NE.AND P1, PT, R7, 0x1, PT ;  /* 0x000000010700780c */ /* 0x008fc80003f25270 */
[----:B------:R-:W-:-:S05]  /*2690*/  SEL R4, R10, R4, !P1 ;  /* 0x000000040a047207 */ /* 0x000fca0004800000 */
[----:B------:R-:W-:Y:S02]  /*26a0*/  IMAD.IADD R5, R3, 0x1, -R4 ;  /* 0x0000000103057824 */ /* 0x000fe400078e0a04 */
[----:B------:R-:W-:Y:S02]  /*26b0*/  IMAD.IADD R3, R4, 0x1, -R3 ;  /* 0x0000000104037824 */ /* 0x000fe400078e0a03 */
[----:B------:R-:W-:Y:S02]  /*26c0*/  IMAD R10, R5, R7, R10 ;  /* 0x00000007050a7224 */ /* 0x000fe400078e020a */
[----:B------:R-:W-:-:S07]  /*26d0*/  IMAD R9, R3, R2, R9 ;  /* 0x0000000203097224 */ /* 0x000fce00078e0209 */
.L_x_41:
[----:B------:R-:W-:Y:S01]  /*26e0*/  VIADD R16, R16, 0x1 ;  /* 0x0000000110107836 */ /* 0x000fe20000000000 */
[----:B------:R-:W-:Y:S01]  /*26f0*/  PLOP3.LUT P1, PT, PT, PT, PT, 0x80, 0x8 ;  /* 0x000000000008781c */ /* 0x000fe20003f2f070 */
[----:B------:R-:W-:Y:S02]  /*2700*/  IMAD.IADD R14, R10, 0x1, R91 ;  /* 0x000000010a0e7824 */ /* 0x000fe400078e025b */
[----:B------:R-:W-:Y:S01]  /*2710*/  IMAD.IADD R15, R9, 0x1, R90 ;  /* 0x00000001090f7824 */ /* 0x000fe200078e025a */
[----:B------:R-:W-:-:S04]  /*2720*/  ISETP.NE.AND P0, PT, R16, 0x2, PT ;  /* 0x000000021000780c */ /* 0x000fc80003f05270 */
[----:B------:R-:W-:Y:S02]  /*2730*/  SEL R2, RZ, 0x1, P0 ;  /* 0x00000001ff027807 */ /* 0x000fe40000000000 */
[----:B------:R-:W-:Y:S02]  /*2740*/  SEL R16, R16, RZ, P0 ;  /* 0x000000ff10107207 */ /* 0x000fe40000000000 */
[----:B------:R-:W-:Y:S01]  /*2750*/  LOP3.LUT R13, R13, R2, RZ, 0x3c, !PT ;  /* 0x000000020d0d7212 */ /* 0x000fe200078e3cff */
[----:B------:R-:W-:Y:S06]  /*2760*/  @P2 BRA `(.L_x_42) ;  /* 0xfffffff000002947 */ /* 0x000fec000383ffff */
[----:B------:R-:W-:Y:S01]  /*2770*/  UIADD3 UR4, UPT, UPT, UR4, 0x20, URZ ;  /* 0x0000002004047890 */ /* 0x000fe2000fffe0ff */
[----:B------:R-:W-:-:S03]  /*2780*/  SHF.L.U32 R2, R17, 0x1f, RZ ;  /* 0x0000001f11027819 */ /* 0x000fc600000006ff */
[----:B------:R-:W-:-:S09]  /*2790*/  ULEA UR5, UR13, UR4, 0x3 ;  /* 0x000000040d057291 */ /* 0x000fd2000f8e18ff */
[----:B------:R-:W1:Y:S02]  /*27a0*/  SYNCS.PHASECHK.TRANS64.TRYWAIT P0, [UR5], R2 ;  /* 0x00000002ff0075a7 */ /* 0x000e640008001105 */
[----:B-1----:R-:W-:Y:S05]  /*27b0*/  @!P0 BRA `(.L_x_43) ;  /* 0x0000007000488947 */ /* 0x002fea0003800000 */
.L_x_154:
[----:B------:R-:W-:-:S04]  /*27c0*/  UIADD3 UR6, UPT, UPT, UR13, 0x1, URZ ;  /* 0x000000010d067890 */ /* 0x000fc8000fffe0ff */
[----:B------:R-:W-:-:S04]  /*27d0*/  UISETP.NE.AND UP0, UPT, UR6, 0x4, UPT ;  /* 0x000000040600788c */ /* 0x000fc8000bf05270 */
[----:B------:R-:W-:Y:S02]  /*27e0*/  USEL UR7, URZ, 0x1, UP0 ;  /* 0x00000001ff077887 */ /* 0x000fe40008000000 */
[----:B------:R-:W-:-:S04]  /*27f0*/  USEL UR6, UR6, URZ, UP0 ;  /* 0x000000ff06067287 */ /* 0x000fc80008000000 */
[----:B------:R-:W-:Y:S01]  /*2800*/  ULEA UR5, UR6, UR4, 0x3 ;  /* 0x0000000406057291 */ /* 0x000fe2000f8e18ff */
[----:B-1----:R-:W-:-:S04]  /*2810*/  LOP3.LUT R2, R17, UR7, RZ, 0x3c, !PT ;  /* 0x0000000711027c12 */ /* 0x002fc8000f8e3cff */
[----:B------:R-:W-:-:S04]  /*2820*/  SHF.L.U32 R3, R2, 0x1f, RZ ;  /* 0x0000001f02037819 */ /* 0x000fc800000006ff */
[----:B------:R-:W1:Y:S02]  /*2830*/  SYNCS.PHASECHK.TRANS64.TRYWAIT P0, [UR5], R3 ;  /* 0x00000003ff0075a7 */ /* 0x000e640008001105 */
[----:B-1----:R-:W-:Y:S05]  /*2840*/  @!P0 BRA `(.L_x_44) ;  /* 0x00000070003c8947 */ /* 0x002fea0003800000 */
.L_x_156:
[----:B------:R-:W-:-:S04]  /*2850*/  UIADD3 UR6, UPT, UPT, UR6, 0x1, URZ ;  /* 0x0000000106067890 */ /* 0x000fc8000fffe0ff */
[----:B------:R-:W-:-:S04]  /*2860*/  UISETP.NE.AND UP0, UPT, UR6, 0x4, UPT ;  /* 0x000000040600788c */ /* 0x000fc8000bf05270 */
[----:B------:R-:W-:Y:S02]  /*2870*/  USEL UR7, URZ, 0x1, UP0 ;  /* 0x00000001ff077887 */ /* 0x000fe40008000000 */
[----:B------:R-:W-:-:S04]  /*2880*/  USEL UR6, UR6, URZ, UP0 ;  /* 0x000000ff06067287 */ /* 0x000fc80008000000 */
[----:B------:R-:W-:Y:S01]  /*2890*/  ULEA UR5, UR6, UR4, 0x3 ;  /* 0x0000000406057291 */ /* 0x000fe2000f8e18ff */
[----:B------:R-:W-:-:S04]  /*28a0*/  LOP3.LUT R2, R2, UR7, RZ, 0x3c, !PT ;  /* 0x0000000702027c12 */ /* 0x000fc8000f8e3cff */
[----:B-1----:R-:W-:-:S04]  /*28b0*/  SHF.L.U32 R3, R2, 0x1f, RZ ;  /* 0x0000001f02037819 */ /* 0x002fc800000006ff */
[----:B------:R-:W1:Y:S02]  /*28c0*/  SYNCS.PHASECHK.TRANS64.TRYWAIT P0, [UR5], R3 ;  /* 0x00000003ff0075a7 */ /* 0x000e640008001105 */
[----:B-1----:R-:W-:Y:S05]  /*28d0*/  @!P0 BRA `(.L_x_45) ;  /* 0x0000007000308947 */ /* 0x002fea0003800000 */
.L_x_158:
[----:B------:R-:W-:-:S04]  /*28e0*/  UIADD3 UR6, UPT, UPT, UR6, 0x1, URZ ;  /* 0x0000000106067890 */ /* 0x000fc8000fffe0ff */
[----:B------:R-:W-:-:S04]  /*28f0*/  UISETP.NE.AND UP0, UPT, UR6, 0x4, UPT ;  /* 0x000000040600788c */ /* 0x000fc8000bf05270 */
[----:B------:R-:W-:Y:S02]  /*2900*/  USEL UR5, URZ, 0x1, UP0 ;  /* 0x00000001ff057887 */ /* 0x000fe40008000000 */
[----:B------:R-:W-:-:S04]  /*2910*/  USEL UR6, UR6, URZ, UP0 ;  /* 0x000000ff06067287 */ /* 0x000fc80008000000 */
[----:B------:R-:W-:Y:S01]  /*2920*/  ULEA UR6, UR6, UR4, 0x3 ;  /* 0x0000000406067291 */ /* 0x000fe2000f8e18ff */
[----:B------:R-:W-:-:S04]  /*2930*/  LOP3.LUT R2, R2, UR5, RZ, 0x3c, !PT ;  /* 0x0000000502027c12 */ /* 0x000fc8000f8e3cff */
[----:B------:R-:W-:Y:S01]  /*2940*/  SHF.L.U32 R2, R2, 0x1f, RZ ;  /* 0x0000001f02027819 */ /* 0x000fe200000006ff */
[----:B-1-3--:R-:W-:-:S07]  /*2950*/  IMAD.U32 R0, RZ, RZ, UR6 ;  /* 0x00000006ff007e24 */ /* 0x00afce000f8e00ff */
.L_x_46:
[----:B-1----:R1:W2:Y:S02]  /*2960*/  SYNCS.PHASECHK.TRANS64.TRYWAIT P0, [R0+URZ], R2 ;  /* 0x00000002000075a7 */ /* 0x0022a400080011ff */
[----:B--2---:R-:W-:Y:S05]  /*2970*/  @!P0 NANOSLEEP.SYNCS 0x989680 ;  /* 0x009896800000895d */ /* 0x004fea0003900000 */
[----:B------:R-:W2:Y:S02]  /*2980*/  @!P0 SYNCS.PHASECHK.TRANS64 P0, [R0+URZ], R2 ;  /* 0x00000002000085a7 */ /* 0x000ea400080010ff */
[----:B--2---:R-:W-:Y:S05]  /*2990*/  @P0 EXIT ;  /* 0x000000000000094d */ /* 0x004fea0003800000 */
[----:B------:R-:W-:Y:S05]  /*29a0*/  BRA `(.L_x_46) ;  /* 0xfffffffc00ec7947 */ /* 0x000fea000383ffff */
.L_x_22:
[----:B------:R-:W-:-:S04]  /*29b0*/  UISETP.NE.AND UP1, UPT, UR37, URZ, UPT ;  /* 0x000000ff2500728c */ /* 0x000fc8000bf25270 */
[----:B------:R-:W-:-:S09]  /*29c0*/  UISETP.NE.OR UP1, UPT, UR10, 0x1, UP1 ;  /* 0x000000010a00788c */ /* 0x000fd20008f25670 */
[----:B------:R-:W-:Y:S05]  /*29d0*/  BRA.U UP1, `(.L_x_47) ;  /* 0x00000005014c7547 */ /* 0x000fea000b800000 */
[----:B------:R-:W-:Y:S01]  /*29e0*/  HFMA2 R11, -RZ, RZ, 0, 0 ;  /* 0x00000000ff0b7431 */ /* 0x000fe200000001ff */
[----:B------:R-:W-:Y:S01]  /*29f0*/  ISETP.GE.U32.AND P2, PT, R10, 0x2, PT ;  /* 0x000000020a00780c */ /* 0x000fe20003f46070 */
[----:B------:R-:W-:Y:S01]  /*2a00*/  IMAD.MOV.U32 R12, RZ, RZ, 0x1 ;  /* 0x00000001ff0c7424 */ /* 0x000fe200078e00ff */
[----:B------:R-:W-:Y:S01]  /*2a10*/  CS2R R8, SRZ ;  /* 0x0000000000087805 */ /* 0x000fe2000001ff00 */
[----:B------:R-:W-:Y:S01]  /*2a20*/  IMAD.MOV.U32 R3, RZ, RZ, RZ ;  /* 0x000000ffff037224 */ /* 0x000fe200078e00ff */
[----:B------:R-:W-:Y:S01]  /*2a30*/  UMOV UR4, 0x400 ;  /* 0x0000040000047882 */ /* 0x000fe20000000000 */
[----:B------:R-:W-:Y:S01]  /*2a40*/  UMOV UR6, URZ ;  /* 0x000000ff00067c82 */ /* 0x000fe20008000000 */
[----:B------:R-:W-:-:S12]  /*2a50*/  ULEA UR37, UR37, UR4, 0x18 ;  /* 0x0000000425257291 */ /* 0x000fd8000f8ec0ff */
.L_x_51:
[----:B------:R-:W-:Y:S02]  /*2a60*/  LEA R0, R3, UR37, 0x3 ;  /* 0x0000002503007c11 */ /* 0x000fe4000f8e18ff */
[----:B------:R-:W-:-:S03]  /*2a70*/  SHF.L.U32 R4, R8, 0x1f, RZ ;  /* 0x0000001f08047819 */ /* 0x000fc600000006ff */
[----:B------:R-:W-:Y:S01]  /*2a80*/  VIADD R5, R0, 0x100 ;  /* 0x0000010000057836 */ /* 0x000fe20000000000 */
[----:B------:R-:W1:Y:S02]  /*2a90*/  SYNCS.PHASECHK.TRANS64.TRYWAIT P0, [R0+URZ+0xf0], R4 ;  /* 0x0000f004000075a7 */ /* 0x000e6400080011ff */
[----:B-1----:R-:W-:Y:S05]  /*2aa0*/  @!P0 BRA `(.L_x_48) ;  /* 0x0000006c00d48947 */ /* 0x002fea0003800000 */
.L_x_159:
[----:B------:R-:W-:Y:S01]  /*2ab0*/  ULEA UR5, UR6, UR37, 0x3 ;  /* 0x0000002506057291 */ /* 0x000fe2000f8e18ff */
[----:B-1----:R-:W-:Y:S01]  /*2ac0*/  PRMT R0, RZ, 0x654, R5 ;  /* 0x00000654ff007816 */ /* 0x002fe20000000005 */
[----:B------:R-:W-:Y:S01]  /*2ad0*/  @!P2 IMAD.MOV.U32 R4, RZ, RZ, 0x10 ;  /* 0x00000010ff04a424 */ /* 0x000fe200078e00ff */
[----:B------:R-:W-:Y:S01]  /*2ae0*/  SHF.L.U32 R5, R12, 0x1f, RZ ;  /* 0x0000001f0c057819 */ /* 0x000fe200000006ff */
[----:B------:R-:W-:Y:S01]  /*2af0*/  UIADD3 UR4, UPT, UPT, UR5, 0x90, URZ ;  /* 0x0000009005047890 */ /* 0x000fe2000fffe0ff */
[----:B------:R1:W-:Y:S05]  /*2b00*/  SYNCS.ARRIVE.TRANS64.RED.A1T0 RZ, [R0+URZ], RZ ;  /* 0x000000ff00ff79a7 */ /* 0x0003ea00081004ff */
[----:B------:R-:W-:Y:S01]  /*2b10*/  IMAD.U32 R6, RZ, RZ, UR4 ;  /* 0x00000004ff067e24 */ /* 0x000fe2000f8e00ff */
[----:B------:R-:W2:Y:S04]  /*2b20*/  SYNCS.PHASECHK.TRANS64.TRYWAIT P0, [UR5+0xa0], R5 ;  /* 0x0000a005ff0075a7 */ /* 0x000ea80008001105 */
[----:B------:R-:W-:Y:S01]  /*2b30*/  PRMT R6, R10, 0x654, R6 ;  /* 0x000006540a067816 */ /* 0x000fe20000000006 */
[----:B-12---:R-:W-:Y:S06]  /*2b40*/  @!P0 BRA `(.L_x_49) ;  /* 0x0000006c00c08947 */ /* 0x006fec0003800000 */
.L_x_161:
[----:B------:R-:W-:Y:S01]  /*2b50*/  ULEA UR4, UR6, UR37, 0x4 ;  /* 0x0000002506047291 */ /* 0x000fe2000f8e20ff */
[----:B------:R-:W-:Y:S01]  /*2b60*/  SEL R2, R6, R2, !P2 ;  /* 0x0000000206027207 */ /* 0x000fe20005000000 */
[----:B------:R-:W-:Y:S01]  /*2b70*/  UIADD3 UR5, UPT, UPT, UR5, 0x90, URZ ;  /* 0x0000009005057890 */ /* 0x000fe2000fffe0ff */
[----:B-1----:R-:W-:Y:S01]  /*2b80*/  LEA R0, R11, UR37, 0x3 ;  /* 0x000000250b007c11 */ /* 0x002fe2000f8e18ff */
[----:B------:R-:W-:Y:S01]  /*2b90*/  UIADD3 UR4, UPT, UPT, UR4, 0x120, URZ ;  /* 0x0000012004047890 */ /* 0x000fe2000fffe0ff */
[----:B------:R1:W-:Y:S01]  /*2ba0*/  @!P2 SYNCS.ARRIVE.TRANS64.RED RZ, [R2+URZ], R4 ;  /* 0x0000000402ffa9a7 */ /* 0x0003e200080004ff */
[----:B------:R-:W-:Y:S01]  /*2bb0*/  UIADD3 UR6, UPT, UPT, UR6, 0x1, URZ ;  /* 0x0000000106067890 */ /* 0x000fe2000fffe0ff */
[----:B------:R-:W-:-:S03]  /*2bc0*/  VIADD R3, R3, 0x1 ;  /* 0x0000000103037836 */ /* 0x000fc60000000000 */
[----:B------:R-:W-:Y:S02]  /*2bd0*/  UISETP.NE.AND UP0, UPT, UR6, 0x2, UPT ;  /* 0x000000020600788c */ /* 0x000fe4000bf05270 */
[----:B------:R-:W-:Y:S01]  /*2be0*/  ISETP.NE.AND P0, PT, R3, 0x2, PT ;  /* 0x000000020300780c */ /* 0x000fe20003f05270 */
[----:B------:R-:W-:Y:S06]  /*2bf0*/  UGETNEXTWORKID.BROADCAST [UR4], [UR5] ;  /* 0x00000000040073ca */ /* 0x000fec0008000100 */
[----:B------:R-:W-:Y:S02]  /*2c00*/  USEL UR4, URZ, 0x1, UP0 ;  /* 0x00000001ff047887 */ /* 0x000fe40008000000 */
[----:B------:R-:W-:-:S04]  /*2c10*/  USEL UR6, UR6, URZ, UP0 ;  /* 0x000000ff06067287 */ /* 0x000fc80008000000 */
[----:B------:R-:W-:Y:S02]  /*2c20*/  LOP3.LUT R12, R12, UR4, RZ, 0x3c, !PT ;  /* 0x000000040c0c7c12 */ /* 0x000fe4000f8e3cff */
[----:B-1----:R-:W-:-:S04]  /*2c30*/  SHF.L.U32 R4, R9, 0x1f, RZ ;  /* 0x0000001f09047819 */ /* 0x002fc800000006ff */
[----:B------:R-:W1:Y:S02]  /*2c40*/  SYNCS.PHASECHK.TRANS64.TRYWAIT P1, [R0+URZ+0x90], R4 ;  /* 0x00009004000075a7 */ /* 0x000e6400080211ff */
[----:B-1----:R-:W-:Y:S05]  /*2c50*/  @!P1 BRA `(.L_x_50) ;  /* 0x0000006c00949947 */ /* 0x002fea0003800000 */
.L_x_162:
[----:B-1----:R-:W-:Y:S01]  /*2c60*/  LEA R4, R11, UR37, 0x4 ;  /* 0x000000250b047c11 */ /* 0x002fe2000f8e20ff */
[----:B------:R-:W-:Y:S01]  /*2c70*/  VIADD R0, R0, 0xa0 ;  /* 0x000000a000007836 */ /* 0x000fe20000000000 */
[----:B------:R-:W-:Y:S01]  /*2c80*/  SEL R3, R3, RZ, P0 ;  /* 0x000000ff03037207 */ /* 0x000fe20000000000 */
[----:B------:R-:W-:-:S03]  /*2c90*/  VIADD R11, R11, 0x1 ;  /* 0x000000010b0b7836 */ /* 0x000fc60000000000 */
[----:B------:R-:W1:Y:S01]  /*2ca0*/  LDS.128 R4, [R4+0x120] ;  /* 0x0001200004047984 */ /* 0x000e620000000c00 */
[----:B------:R-:W-:Y:S02]  /*2cb0*/  PRMT R0, RZ, 0x654, R0 ;  /* 0x00000654ff007816 */ /* 0x000fe40000000000 */
[C---:B------:R-:W-:Y:S01]  /*2cc0*/  ISETP.NE.AND P1, PT, R11.reuse, 0x2, PT ;  /* 0x000000020b00780c */ /* 0x040fe20003f25270 */
[----:B------:R-:W-:Y:S01]  /*2cd0*/  @!PT LDS RZ, [RZ] ;  /* 0x00000000fffff984 */ /* 0x000fe20000000800 */
[----:B------:R-:W-:Y:S01]  /*2ce0*/  @!PT LDS RZ, [RZ] ;  /* 0x00000000fffff984 */ /* 0x000fe20000000800 */
[----:B------:R-:W-:Y:S01]  /*2cf0*/  @!PT LDS RZ, [RZ] ;  /* 0x00000000fffff984 */ /* 0x000fe20000000800 */
[----:B------:R-:W-:Y:S01]  /*2d00*/  @!PT LDS RZ, [RZ] ;  /* 0x00000000fffff984 */ /* 0x000fe20000000800 */
[----:B------:R2:W-:Y:S06]  /*2d10*/  MEMBAR.ALL.CTA ;  /* 0x0000000000007992 */ /* 0x0005ec0000008000 */
[----:B--2---:R-:W2:Y:S01]  /*2d20*/  FENCE.VIEW.ASYNC.S ;  /* 0x00000000000073c6 */ /* 0x004ea20000000000 */
[----:B------:R-:W-:Y:S01]  /*2d30*/  SEL R11, R11, RZ, P1 ;  /* 0x000000ff0b0b7207 */ /* 0x000fe20000800000 */
[----:B--2---:R2:W-:Y:S01]  /*2d40*/  SYNCS.ARRIVE.TRANS64.RED.A1T0 RZ, [R0+URZ], RZ ;  /* 0x000000ff00ff79a7 */ /* 0x0045e200081004ff */
[----:B-1----:R-:W-:-:S02]  /*2d50*/  LOP3.LUT P3, RZ, R6, 0x1, RZ, 0xc0, !PT ;  /* 0x0000000106ff7812 */ /* 0x002fc4000786c0ff */
[----:B------:R-:W-:-:S04]  /*2d60*/  SEL R4, RZ, 0x1, P1 ;  /* 0x00000001ff047807 */ /* 0x000fc80000800000 */
[----:B------:R-:W-:Y:S02]  /*2d70*/  LOP3.LUT R9, R9, R4, RZ, 0x3c, !PT ;  /* 0x0000000409097212 */ /* 0x000fe400078e3cff */
[----:B--2---:R-:W-:-:S04]  /*2d80*/  SEL R0, RZ, 0x1, P0 ;  /* 0x00000001ff007807 */ /* 0x004fc80000000000 */
[----:B------:R-:W-:Y:S01]  /*2d90*/  LOP3.LUT R8, R8, R0, RZ, 0x3c, !PT ;  /* 0x0000000008087212 */ /* 0x000fe200078e3cff */
[----:B------:R-:W-:Y:S06]  /*2da0*/  @P3 BRA `(.L_x_51) ;  /* 0xfffffffc002c3947 */ /* 0x000fec000383ffff */
[----:B------:R-:W-:Y:S01]  /*2db0*/  ULEA UR5, UR6, UR37, 0x3 ;  /* 0x0000002506057291 */ /* 0x000fe2000f8e18ff */
[----:B------:R-:W-:-:S08]  /*2dc0*/  SHF.L.U32 R2, R12, 0x1f, RZ ;  /* 0x0000001f0c027819 */ /* 0x000fd000000006ff */
[----:B------:R-:W1:Y:S02]  /*2dd0*/  SYNCS.PHASECHK.TRANS64 P0, [UR5+0xa0], R2 ;  /* 0x0000a002ff0075a7 */ /* 0x000e640008001005 */
[----:B-1----:R-:W-:Y:S05]  /*2de0*/  @P0 BRA `(.L_x_52) ;  /* 0x0000000000080947 */ /* 0x002fea0003800000 */
[----:B------:R-:W1:Y:S02]  /*2df0*/  SYNCS.PHASECHK.TRANS64.TRYWAIT P0, [UR5+0xa0], R2 ;  /* 0x0000a002ff0075a7 */ /* 0x000e640008001105 */
[----:B-1----:R-:W-:Y:S05]  /*2e00*/  @!P0 BRA `(.L_x_53) ;  /* 0x0000006c003c8947 */ /* 0x002fea0003800000 */
.L_x_52:
[----:B------:R-:W-:-:S04]  /*2e10*/  UIADD3 UR4, UPT, UPT, UR6, 0x1, URZ ;  /* 0x0000000106047890 */ /* 0x000fc8000fffe0ff */
[----:B------:R-:W-:-:S04]  /*2e20*/  UISETP.NE.AND UP0, UPT, UR4, 0x2, UPT ;  /* 0x000000020400788c */ /* 0x000fc8000bf05270 */
[----:B------:R-:W-:Y:S02]  /*2e30*/  USEL UR7, URZ, 0x1, UP0 ;  /* 0x00000001ff077887 */ /* 0x000fe40008000000 */
[----:B------:R-:W-:-:S04]  /*2e40*/  USEL UR4, UR4, URZ, UP0 ;  /* 0x000000ff04047287 */ /* 0x000fc80008000000 */
[----:B------:R-:W-:Y:S01]  /*2e50*/  ULEA UR4, UR4, UR37, 0x3 ;  /* 0x0000002504047291 */ /* 0x000fe2000f8e18ff */
[----:B-1----:R-:W-:-:S04]  /*2e60*/  LOP3.LUT R2, R12, UR7, RZ, 0x3c, !PT ;  /* 0x000000070c027c12 */ /* 0x002fc8000f8e3cff */
[----:B------:R-:W-:-:S04]  /*2e70*/  SHF.L.U32 R0, R2, 0x1f, RZ ;  /* 0x0000001f02007819 */ /* 0x000fc800000006ff */
[----:B------:R-:W1:Y:S02]  /*2e80*/  SYNCS.PHASECHK.TRANS64 P0, [UR4+0xa0], R0 ;  /* 0x0000a000ff0075a7 */ /* 0x000e640008001004 */
[----:B-1----:R-:W-:Y:S05]  /*2e90*/  @P0 EXIT ;  /* 0x000000000000094d */ /* 0x002fea0003800000 */
[----:B------:R-:W-:Y:S02]  /*2ea0*/  SHF.L.U32 R2, R2, 0x1f, RZ ;  /* 0x0000001f02027819 */ /* 0x000fe400000006ff */
[----:B------:R-:W-:-:S07]  /*2eb0*/  MOV R0, UR4 ;  /* 0x0000000400007c02 */ /* 0x000fce0008000f00 */
.L_x_54:
[----:B-1----:R1:W2:Y:S02]  /*2ec0*/  SYNCS.PHASECHK.TRANS64.TRYWAIT P0, [R0+URZ+0xa0], R2 ;  /* 0x0000a002000075a7 */ /* 0x0022a400080011ff */
[----:B--2---:R-:W-:Y:S05]  /*2ed0*/  @!P0 NANOSLEEP.SYNCS 0x989680 ;  /* 0x009896800000895d */ /* 0x004fea0003900000 */
[----:B------:R-:W2:Y:S02]  /*2ee0*/  @!P0 SYNCS.PHASECHK.TRANS64 P0, [R0+URZ+0xa0], R2 ;  /* 0x0000a002000085a7 */ /* 0x000ea400080010ff */
[----:B--2---:R-:W-:Y:S05]  /*2ef0*/  @P0 EXIT ;  /* 0x000000000000094d */ /* 0x004fea0003800000 */
[----:B------:R-:W-:Y:S05]  /*2f00*/  BRA `(.L_x_54) ;  /* 0xfffffffc00ec7947 */ /* 0x000fea000383ffff */
.L_x_47:
[----:B------:R-:W-:Y:S05]  /*2f10*/  BRA.U UP4, `(.L_x_55) ;  /* 0x0000001504487547 */ /* 0x000fea000b800000 */
[----:B------:R-:W-:Y:S01]  /*2f20*/  UMOV UR6, 0x40 ;  /* 0x0000004000067882 */ /* 0x000fe20000000000 */
[----:B------:R-:W-:Y:S01]  /*2f30*/  NOP ;  /* 0x0000000000007918 */ /* 0x000fe20000000000 */
[----:B------:R-:W-:Y:S01]  /*2f40*/  ULEA UR6, UR37, UR6, 0x18 ;  /* 0x0000000625067291 */ /* 0x000fe2000f8ec0ff */
[----:B------:R-:W-:Y:S02]  /*2f50*/  UMOV UR7, 0x400 ;  /* 0x0000040000077882 */ /* 0x000fe40000000000 */
[----:B------:R-:W-:-:S06]  /*2f60*/  ULEA UR37, UR37, UR7, 0x18 ;  /* 0x0000000725257291 */ /* 0x000fcc000f8ec0ff */
[----:B------:R-:W1:Y:S02]  /*2f70*/  LDS.U8 R2, [UR6+0x1c] ;  /* 0x00001c06ff027984 */ /* 0x000e640008000000 */
[----:B-1----:R-:W-:-:S13]  /*2f80*/  ISETP.NE.AND P0, PT, R2, RZ, PT ;  /* 0x000000ff0200720c */ /* 0x002fda0003f05270 */
[----:B------:R-:W-:Y:S05]  /*2f90*/  @P0 BRA `(.L_x_56) ;  /* 0x0000000400080947 */ /* 0x000fea0003800000 */
[----:B------:R-:W-:Y:S02]  /*2fa0*/  UISETP.NE.U32.AND UP0, UPT, UR5, 0x1, UPT ;  /* 0x000000010500788c */ /* 0x000fe4000bf05070 */
[----:B------:R-:W-:-:S07]  /*2fb0*/  UIADD3 UR8, UPT, UPT, UR6, 0x8, URZ ;  /* 0x0000000806087890 */ /* 0x000fce000fffe0ff */
[----:B------:R-:W-:Y:S05]  /*2fc0*/  BRA.U !UP0, `(.L_x_57) ;  /* 0x00000001089c7547 */ /* 0x000fea000b800000 */
[----:B------:R-:W-:Y:S01]  /*2fd0*/  ELECT P0, URZ, PT ;  /* 0x0000000000ff782f */ /* 0x000fe20003800000 */
[----:B------:R-:W-:-:S12]  /*2fe0*/  BSSY B0, `(.L_x_57) ;  /* 0x0000025000007945 */ /* 0x000fd80003800000 */
[----:B------:R-:W-:Y:S05]  /*2ff0*/  @!P0 BRA `(.L_x_58) ;  /* 0x00000000008c8947 */ /* 0x000fea0003800000 */
[----:B------:R-:W-:-:S05]  /*3000*/  UMOV UR7, 0x10 ;  /* 0x0000001000077882 */ /* 0x000fca0000000000 */
[----:B------:R-:W-:Y:S04]  /*3010*/  DEPBAR.LE SB1, 0x36 ;  /* 0x00009d800000791a */ /* 0x000fe80000000000 */
[----:B------:R-:W1:Y:S02]  /*3020*/  UTCATOMSWS.2CTA.FIND_AND_SET.ALIGN UP1, UR7, UR7 ;  /* 0x00000007000775e3 */ /* 0x000e640008220800 */
[----:B-1----:R-:W-:Y:S01]  /*3030*/  MOV R10, UR7 ;  /* 0x00000007000a7c02 */ /* 0x002fe20008000f00 */
[----:B------:R-:W-:Y:S06]  /*3040*/  BRA.U UP1, `(.L_x_59) ;  /* 0x0000000101187547 */ /* 0x000fec000b800000 */
.L_x_60:
[----:B------:R-:W-:Y:S05]  /*3050*/  NANOSLEEP 0x64 ;  /* 0x000000640000795d */ /* 0x000fea0003800000 */
[----:B------:R-:W-:-:S05]  /*3060*/  UMOV UR7, 0x10 ;  /* 0x0000001000077882 */ /* 0x000fca0000000000 */
[----:B------:R-:W-:Y:S04]  /*3070*/  DEPBAR.LE SB1, 0x36 ;  /* 0x00009d800000791a */ /* 0x000fe80000000000 */
[----:B------:R-:W1:Y:S02]  /*3080*/  UTCATOMSWS.2CTA.FIND_AND_SET.ALIGN UP1, UR7, UR7 ;  /* 0x00000007000775e3 */ /* 0x000e640008220800 */
[----:B-1----:R-:W-:Y:S01]  /*3090*/  MOV R10, UR7 ;  /* 0x00000007000a7c02 */ /* 0x002fe20008000f00 */
[----:B------:R-:W-:Y:S05]  /*30a0*/  BRA.U !UP1, `(.L_x_60) ;  /* 0xfffffffd09e87547 */ /* 0x000fea000b83ffff */
.L_x_59:
[----:B------:R-:W1:Y:S01]  /*30b0*/  LDS R5, [UR6+0x10] ;  /* 0x00001006ff057984 */ /* 0x000e620008000800 */
[----:B------:R-:W-:Y:S01]  /*30c0*/  IMAD.U32 R3, RZ, RZ, UR37 ;  /* 0x00000025ff037e24 */ /* 0x000fe2000f8e00ff */
[----:B------:R-:W-:-:S03]  /*30d0*/  MOV R2, UR4 ;  /* 0x0000000400027c02 */ /* 0x000fc60008000f00 */
[----:B------:R-:W-:Y:S01]  /*30e0*/  VIADD R3, R3, 0x140 ;  /* 0x0000014003037836 */ /* 0x000fe20000000000 */
[----:B-1----:R-:W-:-:S04]  /*30f0*/  SHF.L.U32 R5, R5, 0x1f, RZ ;  /* 0x0000001f05057819 */ /* 0x002fc800000006ff */
[----:B------:R-:W1:Y:S02]  /*3100*/  SYNCS.PHASECHK.TRANS64.TRYWAIT P0, [UR6+0x8], R5 ;  /* 0x00000805ff0075a7 */ /* 0x000e640008001106 */
[----:B-1----:R-:W-:Y:S05]  /*3110*/  @P0 BRA `(.L_x_61) ;  /* 0x0000000000080947 */ /* 0x002fea0003800000 */
[----:B------:R-:W1:Y:S02]  /*3120*/  SYNCS.PHASECHK.TRANS64.TRYWAIT P0, [UR6+0x8], R5 ;  /* 0x00000805ff0075a7 */ /* 0x000e640008001106 */
[----:B-1----:R-:W-:Y:S05]  /*3130*/  @!P0 BRA `(.L_x_62) ;  /* 0x0000006800888947 */ /* 0x002fea0003800000 */
.L_x_61:
[----:B-1----:R-:W-:Y:S01]  /*3140*/  HFMA2 R4, -RZ, RZ, 0, 5.9604644775390625e-08 ;  /* 0x00000001ff047431 */ /* 0x002fe200000001ff */
[----:B------:R-:W-:Y:S01]  /*3150*/  UPRMT UR7, UR4, 0x654, UR8 ;  /* 0x0000065404077896 */ /* 0x000fe20008000008 */
[----:B------:R-:W-:Y:S01]  /*3160*/  IMAD.MOV.U32 R7, RZ, RZ, 0xffff ;  /* 0x0000ffffff077424 */ /* 0x000fe200078e00ff */
[----:B------:R-:W-:Y:S01]  /*3170*/  PRMT R2, R2, 0x654, R3 ;  /* 0x0000065402027816 */ /* 0x000fe20000000003 */
[----:B------:R-:W-:Y:S02]  /*3180*/  IMAD.MOV.U32 R5, RZ, RZ, 0x4 ;  /* 0x00000004ff057424 */ /* 0x000fe400078e00ff */
[----:B------:R-:W-:Y:S01]  /*3190*/  IMAD.SHL.U32 R9, R10, 0x20, RZ ;  /* 0x000000200a097824 */ /* 0x000fe200078e00ff */
[----:B------:R-:W-:Y:S02]  /*31a0*/  MOV R3, UR7 ;  /* 0x0000000700037c02 */ /* 0x000fe40008000f00 */
[-C--:B------:R-:W-:Y:S01]  /*31b0*/  SHF.L.U32 R7, R7, R10.reuse, RZ ;  /* 0x0000000a07077219 */ /* 0x080fe200000006ff */
[----:B------:R1:W-:Y:S01]  /*31c0*/  SYNCS.ARRIVE.TRANS64.RED RZ, [UR7], R5 ;  /* 0x00000005ffff79a7 */ /* 0x0003e20008000407 */
[----:B------:R-:W-:Y:S01]  /*31d0*/  SHF.L.U32 R6, R4, R10, RZ ;  /* 0x0000000a04067219 */ /* 0x000fe200000006ff */
[----:B------:R1:W-:Y:S04]  /*31e0*/  STS [UR37+0x140], R9 ;  /* 0x00014009ff007988 */ /* 0x0003e80008000825 */
[----:B------:R1:W-:Y:S04]  /*31f0*/  STAS [R2.64], R10 ;  /* 0x0000000a02007dbd */ /* 0x0003e8000c0008ff */
[----:B------:R1:W-:Y:S04]  /*3200*/  ATOMS.OR RZ, [UR6+0x14], R7 ;  /* 0x00001407ffff798c */ /* 0x0003e8000b000006 */
[----:B------:R1:W-:Y:S04]  /*3210*/  ATOMS.OR RZ, [UR6+0x18], R6 ;  /* 0x00001806ffff798c */ /* 0x0003e8000b000006 */
[----:B------:R1:W-:Y:S02]  /*3220*/  ATOMS.XOR RZ, [UR6+0x10], R4 ;  /* 0x00001004ffff798c */ /* 0x0003e4000b800006 */
.L_x_58:
[----:B------:R-:W-:Y:S05]  /*3230*/  BSYNC B0 ;  /* 0x0000000000007941 */ /* 0x000fea0003800000 */
.L_x_57:
[----:B------:R-:W-:Y:S05]  /*3240*/  BRA.U UP0, `(.L_x_63) ;  /* 0x00000001006c7547 */ /* 0x000fea000b800000 */
[----:B------:R-:W-:-:S03]  /*3250*/  UMOV UR7, 0xffffffff ;  /* 0xffffffff00077882 */ /* 0x000fc60000000000 */
[----:B------:R-:W-:Y:S05]  /*3260*/  BRA.DIV UR7, `(.L_x_64) ;  /* 0x0000006a07547947 */ /* 0x000fea000b800000 */
[----:B------:R-:W-:-:S13]  /*3270*/  ELECT P6, URZ, PT ;  /* 0x0000000000ff782f */ /* 0x000fda00038c0000 */
.L_x_166:
[----:B------:R-:W-:Y:S05]  /*3280*/  @!P6 BRA `(.L_x_63) ;  /* 0x00000000005ce947 */ /* 0x000fea0003800000 */
[----:B-1----:R-:W1:Y:S02]  /*3290*/  LDS R3, [UR6+0x10] ;  /* 0x00001006ff037984 */ /* 0x002e640008000800 */
[----:B-1----:R-:W-:-:S04]  /*32a0*/  SHF.L.U32 R3, R3, 0x1f, RZ ;  /* 0x0000001f03037819 */ /* 0x002fc800000006ff */
[----:B------:R-:W1:Y:S02]  /*32b0*/  SYNCS.PHASECHK.TRANS64.TRYWAIT P0, [UR6+0x8], R3 ;  /* 0x00000803ff0075a7 */ /* 0x000e640008001106 */
[----:B-1----:R-:W-:Y:S05]  /*32c0*/  @P0 BRA `(.L_x_65) ;  /* 0x0000000000080947 */ /* 0x002fea0003800000 */
[----:B------:R-:W1:Y:S02]  /*32d0*/  SYNCS.PHASECHK.TRANS64.TRYWAIT P0, [UR6+0x8], R3 ;  /* 0x00000803ff0075a7 */ /* 0x000e640008001106 */
[----:B-1----:R-:W-:Y:S05]  /*32e0*/  @!P0 BRA `(.L_x_66) ;  /* 0x0000006800548947 */ /* 0x002fea0003800000 */
.L_x_65:
[----:B------:R-:W2:Y:S01]  /*32f0*/  LDS R5, [UR37+0x140] ;  /* 0x00014025ff057984 */ /* 0x000ea20008000800 */
[----:B-1----:R-:W-:Y:S02]  /*3300*/  HFMA2 R2, -RZ, RZ, 0, 5.9604644775390625e-08 ;  /* 0x00000001ff027431 */ /* 0x002fe400000001ff */
[----:B------:R-:W-:Y:S01]  /*3310*/  IMAD.MOV.U32 R3, RZ, RZ, 0xffff ;  /* 0x0000ffffff037424 */ /* 0x000fe200078e00ff */
[----:B------:R-:W-:Y:S01]  /*3320*/  UPRMT UR7, UR4, 0x654, UR8 ;  /* 0x0000065404077896 */ /* 0x000fe20008000008 */
[----:B--2---:R-:W-:-:S03]  /*3330*/  IMAD.SHL.U32 R4, R5, 0x20, RZ ;  /* 0x0000002005047824 */ /* 0x004fc600078e00ff */
[-C--:B------:R-:W-:Y:S02]  /*3340*/  SHF.L.U32 R3, R3, R5.reuse, RZ ;  /* 0x0000000503037219 */ /* 0x080fe400000006ff */
[----:B------:R-:W-:Y:S01]  /*3350*/  SHF.L.U32 R5, R2, R5, RZ ;  /* 0x0000000502057219 */ /* 0x000fe200000006ff */
[----:B------:R2:W-:Y:S04]  /*3360*/  STS [UR37+0x140], R4 ;  /* 0x00014004ff007988 */ /* 0x0005e80008000825 */
[----:B------:R2:W-:Y:S04]  /*3370*/  ATOMS.OR RZ, [UR6+0x14], R3 ;  /* 0x00001403ffff798c */ /* 0x0005e8000b000006 */
[----:B------:R2:W-:Y:S01]  /*3380*/  ATOMS.OR RZ, [UR6+0x18], R5 ;  /* 0x00001805ffff798c */ /* 0x0005e2000b000006 */
[----:B------:R-:W-:Y:S03]  /*3390*/  SYNCS.ARRIVE.TRANS64.RED.A1T0 RZ, [UR7], RZ ;  /* 0x000000ffffff79a7 */ /* 0x000fe60008100407 */
[----:B------:R2:W-:Y:S01]  /*33a0*/  ATOMS.XOR RZ, [UR6+0x10], R2 ;  /* 0x00001002ffff798c */ /* 0x0005e2000b800006 */
[----:B------:R-:W-:Y:S05]  /*33b0*/  BRA `(.L_x_63) ;  /* 0x0000000000107947 */ /* 0x000fea0003800000 */
.L_x_56:
[----:B------:R-:W-:-:S05]  /*33c0*/  MOV R2, 0xffffffff ;  /* 0xffffffff00027802 */ /* 0x000fca0000000f00 */
[----:B------:R1:W-:Y:S02]  /*33d0*/  STS [UR37+0x140], R2 ;  /* 0x00014002ff007988 */ /* 0x0003e40008000825 */
[----:B-1----:R-:W-:Y:S02]  /*33e0*/  MOV R2, 0x3400 ;  /* 0x0000340000027802 */ /* 0x002fe40000000f00 */
[----:B-----5:R-:W-:Y:S05]  /*33f0*/  CALL.REL.NOINC `($__internal_1_$__cuda_sm10x_tcgen05_guardrail_trap_phase_invalid_during_alloc) ;  /* 0x0000007000287944 */ /* 0x020fea0003c00000 */
.L_x_63:
[----:B------:R-:W-:Y:S05]  /*3400*/  WARPSYNC.ALL ;  /* 0x0000000000007948 */ /* 0x000fea0003800000 */
[----:B------:R-:W3:Y:S01]  /*3410*/  S2UR UR7, SR_CgaCtaId ;  /* 0x00000000000779c3 */ /* 0x000ee20000008800 */
[----:B------:R-:W-:Y:S01]  /*3420*/  UMOV UR6, 0x400 ;  /* 0x0000040000067882 */ /* 0x000fe20000000000 */
[----:B------:R-:W-:-:S06]  /*3430*/  NOP ;  /* 0x0000000000007918 */ /* 0x000fcc0000000000 */
[----:B------:R-:W-:Y:S06]  /*3440*/  BAR.ARV 0x6, 0xa0 ;  /* 0x0182800000007b1d */ /* 0x000fec0000002000 */
[----:B------:R-:W4:Y:S01]  /*3450*/  LDCU UR8, c[0x0][0x38c] ;  /* 0x00007180ff0877ac */ /* 0x000f220008000800 */
[----:B------:R-:W-:Y:S01]  /*3460*/  LOP3.LUT R0, R0, 0xffff, RZ, 0xc0, !PT ;  /* 0x0000ffff00007812 */ /* 0x000fe200078ec0ff */
[----:B-1----:R-:W-:Y:S01]  /*3470*/  IMAD.MOV.U32 R9, RZ, RZ, 0x1 ;  /* 0x00000001ff097424 */ /* 0x002fe200078e00ff */
[----:B------:R-:W-:Y:S01]  /*3480*/  LOP3.LUT R8, R8, 0xffff, RZ, 0xc0, !PT ;  /* 0x0000ffff08087812 */ /* 0x000fe200078ec0ff */
[----:B------:R-:W-:Y:S01]  /*3490*/  UMOV UR19, URZ ;  /* 0x000000ff00137c82 */ /* 0x000fe20008000000 */
[----:B------:R-:W-:Y:S01]  /*34a0*/  R2UR UR10, R0 ;  /* 0x00000000000a72ca */ /* 0x000fe200000e0000 */
[----:B------:R-:W-:Y:S01]  /*34b0*/  UMOV UR18, URZ ;  /* 0x000000ff00127c82 */ /* 0x000fe20008000000 */
[----:B------:R-:W-:Y:S01]  /*34c0*/  R2UR UR11, R8 ;  /* 0x00000000080b72ca */ /* 0x000fe200000e0000 */
[----:B------:R-:W-:Y:S01]  /*34d0*/  IMAD.MOV.U32 R8, RZ, RZ, RZ ;  /* 0x000000ffff087224 */ /* 0x000fe200078e00ff */
[----:B------:R-:W-:Y:S01]  /*34e0*/  UMOV UR17, URZ ;  /* 0x000000ff00117c82 */ /* 0x000fe20008000000 */
[----:B---3--:R-:W-:-:S02]  /*34f0*/  ULEA UR7, UR7, UR6, 0x18 ;  /* 0x0000000607077291 */ /* 0x008fc4000f8ec0ff */
[----:B------:R-:W-:Y:S02]  /*3500*/  UISETP.NE.AND UP2, UPT, UR5, URZ, UPT ;  /* 0x000000ff0500728c */ /* 0x000fe4000bf45270 */
[----:B------:R-:W-:Y:S02]  /*3510*/  UIADD3 UR12, UPT, UPT, UR7, 0x8400, URZ ;  /* 0x00008400070c7890 */ /* 0x000fe4000fffe0ff */
[----:B------:R-:W-:Y:S02]  /*3520*/  UIADD3 UR13, UPT, UPT, UR7, 0x28400, URZ ;  /* 0x00028400070d7890 */ /* 0x000fe4000fffe0ff */
[----:B----4-:R-:W-:Y:S01]  /*3530*/  UIADD3 UR8, UPT, UPT, UR8, 0x7f, URZ ;  /* 0x0000007f08087890 */ /* 0x010fe2000fffe0ff */
[----:B--2---:R-:W1:Y:S01]  /*3540*/  LDS R2, [UR7+0x140] ;  /* 0x00014007ff027984 */ /* 0x004e620008000800 */
[----:B------:R-:W-:Y:S02]  /*3550*/  USHF.R.U32.HI UR12, URZ, 0x4, UR12 ;  /* 0x00000004ff0c7899 */ /* 0x000fe4000801160c */
[----:B------:R-:W-:-:S02]  /*3560*/  USHF.R.S32.HI UR6, URZ, 0x1f, UR8 ;  /* 0x0000001fff067899 */ /* 0x000fc40008011408 */
[----:B------:R-:W-:Y:S02]  /*3570*/  USHF.R.U32.HI UR13, URZ, 0x4, UR13 ;  /* 0x00000004ff0d7899 */ /* 0x000fe4000801160d */
[----:B------:R-:W-:Y:S02]  /*3580*/  ULEA.HI UR6, UR6, UR8, URZ, 0x7 ;  /* 0x0000000806067291 */ /* 0x000fe4000f8f38ff */
[----:B------:R-:W-:Y:S02]  /*3590*/  ULOP3.LUT UR12, UR12, 0x3fff, URZ, 0xc0, !UPT ;  /* 0x00003fff0c0c7892 */ /* 0x000fe4000f8ec0ff */
[----:B------:R-:W-:Y:S02]  /*35a0*/  USHF.R.S32.HI UR6, URZ, 0x7, UR6 ;  /* 0x00000007ff067899 */ /* 0x000fe40008011406 */
[----:B------:R-:W-:Y:S02]  /*35b0*/  ULOP3.LUT UR13, UR13, 0x3fff, URZ, 0xc0, !UPT ;  /* 0x00003fff0d0d7892 */ /* 0x000fe4000f8ec0ff */
[----:B------:R-:W-:Y:S01]  /*35c0*/  UISETP.LT.AND UP0, UPT, UR6, 0x1, UPT ;  /* 0x000000010600788c */ /* 0x000fe2000bf01270 */
[----:B------:R-:W-:Y:S01]  /*35d0*/  UMOV UR36, 0x0 ;  /* 0x0000000000247882 */ /* 0x000fe20000000000 */
        /* <DEDUP_REMOVED lines=9> */
[----:B------:R-:W-:-:S02]  /*3670*/  ULOP3.LUT UR12, UR12, 0x10000, URZ, 0xfc, !UPT ;  /* 0x000100000c0c7892 */ /* 0x000fc4000f8efcff */
[----:B------:R-:W-:Y:S02]  /*3680*/  ULOP3.LUT UR13, UR13, 0x10000, URZ, 0xfc, !UPT ;  /* 0x000100000d0d7892 */ /* 0x000fe4000f8efcff */
[----:B------:R-:W-:Y:S01]  /*3690*/  USEL UR20, UR6, 0x1, !UP0 ;  /* 0x0000000106147887 */ /* 0x000fe2000c000000 */
[----:B------:R-:W-:Y:S01]  /*36a0*/  UMOV UR26, 0x0 ;  /* 0x00000000001a7882 */ /* 0x000fe20000000000 */
[----:B------:R-:W-:Y:S01]  /*36b0*/  UMOV UR27, 0x10200010 ;  /* 0x10200010001b7882 */ /* 0x000fe20000000000 */
[----:B------:R-:W-:Y:S01]  /*36c0*/  UMOV UR24, 0x0 ;  /* 0x0000000000187882 */ /* 0x000fe20000000000 */
[----:B------:R-:W-:Y:S01]  /*36d0*/  UMOV UR25, 0x10200010 ;  /* 0x1020001000197882 */ /* 0x000fe20000000000 */
[----:B------:R-:W-:Y:S01]  /*36e0*/  UMOV UR22, 0x0 ;  /* 0x0000000000167882 */ /* 0x000fe20000000000 */
[----:B------:R-:W-:Y:S01]  /*36f0*/  UMOV UR23, 0x10200010 ;  /* 0x1020001000177882 */ /* 0x000fe20000000000 */
[----:B-1----:R-:W-:Y:S02]  /*3700*/  R2UR UR21, R2 ;  /* 0x00000000021572ca */ /* 0x002fe400000e0000 */
[----:B------:R-:W-:-:S13]  /*3710*/  CS2R R2, SRZ ;  /* 0x0000000000027805 */ /* 0x000fda000001ff00 */
.L_x_74:
[C---:B------:R-:W-:Y:S02]  /*3720*/  LEA R0, R8.reuse, UR7, 0x3 ;  /* 0x0000000708007c11 */ /* 0x040fe4000f8e18ff */
[----:B------:R-:W-:Y:S02]  /*3730*/  SHF.L.U32 R4, R3, 0x1f, RZ ;  /* 0x0000001f03047819 */ /* 0x000fe400000006ff */
[----:B------:R-:W-:Y:S02]  /*3740*/  LEA R5, R8, UR7, 0x4 ;  /* 0x0000000708057c11 */ /* 0x000fe4000f8e20ff */
[----:B------:R-:W1:Y:S02]  /*3750*/  SYNCS.PHASECHK.TRANS64.TRYWAIT P0, [R0+URZ+0x90], R4 ;  /* 0x00009004000075a7 */ /* 0x000e6400080011ff */
[----:B-1-3--:R-:W-:Y:S05]  /*3760*/  @!P0 BRA `(.L_x_67) ;  /* 0x00000064004c8947 */ /* 0x00afea0003800000 */
.L_x_167:
[----:B-1----:R-:W1:Y:S01]  /*3770*/  LDS.128 R4, [R5+0x120] ;  /* 0x0001200005047984 */ /* 0x002e620000000c00 */
[----:B------:R-:W-:Y:S02]  /*3780*/  VIADD R0, R0, 0xa0 ;  /* 0x000000a000007836 */ /* 0x000fe40000000000 */
[----:B------:R-:W-:Y:S01]  /*3790*/  VIADD R8, R8, 0x1 ;  /* 0x0000000108087836 */ /* 0x000fe20000000000 */
[----:B------:R-:W-:Y:S01]  /*37a0*/  @!PT LDS RZ, [RZ] ;  /* 0x00000000fffff984 */ /* 0x000fe20000000800 */
[----:B------:R-:W-:Y:S01]  /*37b0*/  @!PT LDS RZ, [RZ] ;  /* 0x00000000fffff984 */ /* 0x000fe20000000800 */
[----:B------:R-:W-:Y:S01]  /*37c0*/  @!PT LDS RZ, [RZ] ;  /* 0x00000000fffff984 */ /* 0x000fe20000000800 */
[----:B------:R-:W-:Y:S01]  /*37d0*/  @!PT LDS RZ, [RZ] ;  /* 0x00000000fffff984 */ /* 0x000fe20000000800 */
[----:B------:R2:W-:Y:S06]  /*37e0*/  MEMBAR.ALL.CTA ;  /* 0x0000000000007992 */ /* 0x0005ec0000008000 */
[----:B--2---:R-:W2:Y:S01]  /*37f0*/  FENCE.VIEW.ASYNC.S ;  /* 0x00000000000073c6 */ /* 0x004ea20000000000 */
[----:B------:R-:W-:-:S04]  /*3800*/  PRMT R0, RZ, 0x654, R0 ;  /* 0x00000654ff007816 */ /* 0x000fc80000000000 */
[----:B--2---:R2:W-:Y:S01]  /*3810*/  SYNCS.ARRIVE.TRANS64.RED.A1T0 RZ, [R0+URZ], RZ ;  /* 0x000000ff00ff79a7 */ /* 0x0045e200081004ff */
[----:B-1----:R-:W-:Y:S01]  /*3820*/  LOP3.LUT P1, RZ, R6, 0x1, RZ, 0xc0, !PT ;  /* 0x0000000106ff7812 */ /* 0x002fe2000782c0ff */
[----:B--2---:R-:W-:-:S12]  /*3830*/  BRA.U UP2, `(.L_x_68) ;  /* 0x0000000502587547 */ /* 0x004fd8000b800000 */
[----:B------:R-:W1:Y:S01]  /*3840*/  LDCU UR8, c[0x0][0x38c] ;  /* 0x00007180ff0877ac */ /* 0x000e620008000800 */
[----:B------:R-:W-:Y:S02]  /*3850*/  PLOP3.LUT P2, PT, PT, PT, PT, 0x80, 0x8 ;  /* 0x000000000008781c */ /* 0x000fe40003f4f070 */
[----:B------:R-:W-:Y:S01]  /*3860*/  SHF.L.U32 R4, R9, 0x1f, RZ ;  /* 0x0000001f09047819 */ /* 0x000fe200000006ff */
[----:B-1----:R-:W-:Y:S02]  /*3870*/  UISETP.GE.AND UP0, UPT, UR8, 0x1, UPT ;  /* 0x000000010800788c */ /* 0x002fe4000bf06270 */
[----:B------:R-:W-:-:S04]  /*3880*/  ULEA UR8, UR19, UR7, 0x3 ;  /* 0x0000000713087291 */ /* 0x000fc8000f8e18ff */
[----:B------:R-:W-:-:S05]  /*3890*/  PLOP3.LUT P0, PT, PT, PT, UP0, 0x80, 0x8 ;  /* 0x000000000008781c */ /* 0x000fca0003f0f008 */
[----:B------:R-:W-:-:S08]  /*38a0*/  @UP0 ULEA UR9, UR18, UR7, 0x3 ;  /* 0x0000000712090291 */ /* 0x000fd0000f8e18ff */
[----:B------:R-:W-:-:S04]  /*38b0*/  @P0 SHF.L.U32 R0, R2, 0x1f, RZ ;  /* 0x0000001f02000819 */ /* 0x000fc800000006ff */
[----:B------:R1:W2:Y:S01]  /*38c0*/  @P0 SYNCS.PHASECHK.TRANS64.TRYWAIT P2, [UR9], R0 ;  /* 0x00000000ff0005a7 */ /* 0x0002a20008041109 */
[----:B------:R-:W-:Y:S01]  /*38d0*/  ULEA UR9, UR19, UR21, 0x7 ;  /* 0x0000001513097291 */ /* 0x000fe2000f8e38ff */
[----:B------:R-:W3:Y:S02]  /*38e0*/  SYNCS.PHASECHK.TRANS64.TRYWAIT P0, [UR8+0xd0], R4 ;  /* 0x0000d004ff0075a7 */ /* 0x000ee40008001108 */
[----:B-123--:R-:W-:Y:S09]  /*38f0*/  @!P0 BRA `(.L_x_69) ;  /* 0x0000006000fc8947 */ /* 0x00eff20003800000 */
.L_x_169:
[----:B------:R-:W-:Y:S01]  /*3900*/  UMOV UR16, UR17 ;  /* 0x0000001100107c82 */ /* 0x000fe20008000000 */
[----:B------:R-:W-:Y:S05]  /*3910*/  BRA.U !UP0, `(.L_x_70) ;  /* 0x0000000508107547 */ /* 0x000fea000b800000 */
[----:B------:R-:W-:Y:S02]  /*3920*/  UIADD3 UR16, UPT, UPT, UR20, UR17, URZ ;  /* 0x0000001114107290 */ /* 0x000fe4000fffe0ff */
[----:B------:R-:W-:Y:S01]  /*3930*/  UPLOP3.LUT UP3, UPT, UPT, UPT, UPT, 0x40, 0x4 ;  /* 0x000000000004789c */ /* 0x000fe20003f6e870 */
[----:B------:R-:W-:Y:S01]  /*3940*/  UMOV UR15, UR6 ;  /* 0x00000006000f7c82 */ /* 0x000fe20008000000 */
[----:B------:R-:W-:-:S09]  /*3950*/  UMOV UR58, UR18 ;  /* 0x00000012003a7c82 */ /* 0x000fd20008000000 */
.L_x_73:
[----:B--2---:R-:W-:Y:S01]  /*3960*/  ULEA UR14, UR58, UR7, 0x3 ;  /* 0x000000073a0e7291 */ /* 0x004fe2000f8e18ff */
[----:B---3--:R-:W-:Y:S11]  /*3970*/  @P2 BRA `(.L_x_71) ;  /* 0x00000000000c2947 */ /* 0x008ff60003800000 */
[----:B-1----:R-:W-:Y:S04]  /*3980*/  SHF.L.U32 R4, R2, 0x1f, RZ ;  /* 0x0000001f02047819 */ /* 0x002fe800000006ff */
[----:B------:R-:W1:Y:S02]  /*3990*/  SYNCS.PHASECHK.TRANS64.TRYWAIT P0, [UR14], R4 ;  /* 0x00000004ff0075a7 */ /* 0x000e64000800110e */
[----:B-1----:R-:W-:Y:S05]  /*39a0*/  @!P0 BRA `(.L_x_72) ;  /* 0x0000006000e88947 */ /* 0x002fea0003800000 */
.L_x_71:
[----:B------:R-:W-:Y:S01]  /*39b0*/  UISETP.NE.AND UP0, UPT, UR15, 0x1, UPT ;  /* 0x000000010f00788c */ /* 0x000fe2000bf05270 */
[----:B------:R-:W-:Y:S01]  /*39c0*/  PLOP3.LUT P2, PT, PT, PT, PT, 0x80, 0x8 ;  /* 0x000000000008781c */ /* 0x000fe20003f4f070 */
[----:B------:R-:W-:Y:S02]  /*39d0*/  UIADD3 UR18, UPT, UPT, UR58, 0x1, URZ ;  /* 0x000000013a127890 */ /* 0x000fe4000fffe0ff */
[----:B------:R-:W-:Y:S02]  /*39e0*/  ULEA UR68, UR58, UR13, 0xa ;  /* 0x0000000d3a447291 */ /* 0x000fe4000f8e50ff */
[----:B------:R-:W-:Y:S01]  /*39f0*/  UISETP.NE.AND UP1, UPT, UR18, 0x4, UPT ;  /* 0x000000041200788c */ /* 0x000fe2000bf25270 */
[----:B------:R-:W-:Y:S01]  /*3a00*/  PLOP3.LUT P0, PT, PT, PT, UP0, 0x80, 0x8 ;  /* 0x000000000008781c */ /* 0x000fe20003f0f008 */
[----:B------:R-:W-:Y:S02]  /*3a10*/  ULEA UR66, UR58, UR12, 0xb ;  /* 0x0000000c3a427291 */ /* 0x000fe4000f8e58ff */
[----:B------:R-:W-:Y:S02]  /*3a20*/  USEL UR39, URZ, 0x1, UP1 ;  /* 0x00000001ff277887 */ /* 0x000fe40008800000 */
[----:B------:R-:W-:Y:S02]  /*3a30*/  USEL UR18, UR18, URZ, UP1 ;  /* 0x000000ff12127287 */ /* 0x000fe40008800000 */
[----:B------:R-:W-:Y:S02]  /*3a40*/  UIADD3 UR64, UPT, UPT, UR68, 0x2, URZ ;  /* 0x0000000244407890 */ /* 0x000fe4000fffe0ff */
[----:B------:R-:W-:Y:S01]  /*3a50*/  @UP0 ULEA UR38, UR18, UR7, 0x3 ;  /* 0x0000000712260291 */ /* 0x000fe2000f8e18ff */
[----:B------:R-:W-:Y:S01]  /*3a60*/  LOP3.LUT R2, R2, UR39, RZ, 0x3c, !PT ;  /* 0x0000002702027c12 */ /* 0x000fe2000f8e3cff */
[----:B------:R-:W-:Y:S02]  /*3a70*/  UIADD3 UR62, UPT, UPT, UR66, 0x2, URZ ;  /* 0x00000002423e7890 */ /* 0x000fe4000fffe0ff */
[----:B------:R-:W-:Y:S01]  /*3a80*/  UIADD3 UR60, UPT, UPT, UR68, 0x4, URZ ;  /* 0x00000004443c7890 */ /* 0x000fe2000fffe0ff */
[----:B-1----:R-:W-:Y:S01]  /*3a90*/  @P0 SHF.L.U32 R0, R2, 0x1f, RZ ;  /* 0x0000001f02000819 */ /* 0x002fe200000006ff */
[----:B------:R-:W-:Y:S02]  /*3aa0*/  UIADD3 UR58, UPT, UPT, UR66, 0x4, URZ ;  /* 0x00000004423a7890 */ /* 0x000fe4000fffe0ff */
[----:B------:R-:W-:Y:S01]  /*3ab0*/  UIADD3 UR56, UPT, UPT, UR68, 0x6, URZ ;  /* 0x0000000644387890 */ /* 0x000fe2000fffe0ff */
[----:B------:R2:W3:Y:S01]  /*3ac0*/  @P0 SYNCS.PHASECHK.TRANS64.TRYWAIT P2, [UR38], R0 ;  /* 0x00000000ff0005a7 */ /* 0x0004e20008041126 */
[----:B------:R-:W-:Y:S02]  /*3ad0*/  UIADD3 UR54, UPT, UPT, UR66, 0x6, URZ ;  /* 0x0000000642367890 */ /* 0x000fe4000fffe0ff */
        /* <DEDUP_REMOVED lines=10> */
[----:B------:R-:W-:Y:S02]  /*3b80*/  UIADD3 UR15, UPT, UPT, UR15, -0x1, URZ ;  /* 0xffffffff0f0f7890 */ /* 0x000fe4000fffe0ff */
[----:B------:R-:W-:Y:S01]  /*3b90*/  UISETP.NE.AND UP0, UPT, UR17, UR16, UPT ;  /* 0x000000101100728c */ /* 0x000fe2000bf05270 */
[----:B------:R-:W-:Y:S01]  /*3ba0*/  UMOV UR69, 0x40004040 ;  /* 0x4000404000457882 */ /* 0x000fe20000000000 */
[----:B------:R-:W-:Y:S01]  /*3bb0*/  UMOV UR67, 0x40004040 ;  /* 0x4000404000437882 */ /* 0x000fe20000000000 */
[----:B------:R-:W-:Y:S01]  /*3bc0*/  UMOV UR65, 0x40004040 ;  /* 0x4000404000417882 */ /* 0x000fe20000000000 */
[----:B------:R-:W-:Y:S01]  /*3bd0*/  UTCHMMA.2CTA gdesc[UR66], gdesc[UR68], tmem[UR9], tmem[UR36], idesc[UR37], UP3 ;  /* 0x00ff2444420075ea */ /* 0x000fe20009a00009 */
[----:B------:R-:W-:Y:S01]  /*3be0*/  UPLOP3.LUT UP3, UPT, UPT, UPT, UPT, 0x80, 0x8 ;  /* 0x000000000008789c */ /* 0x000fe20003f6f070 */
[----:B------:R-:W-:Y:S01]  /*3bf0*/  UMOV UR63, 0x40004040 ;  /* 0x40004040003f7882 */ /* 0x000fe20000000000 */
[----:B------:R-:W-:Y:S01]  /*3c00*/  UMOV UR61, 0x40004040 ;  /* 0x40004040003d7882 */ /* 0x000fe20000000000 */
[----:B------:R-:W-:Y:S01]  /*3c10*/  UTCHMMA.2CTA gdesc[UR62], gdesc[UR64], tmem[UR9], tmem[UR34], idesc[UR35], UPT ;  /* 0x00ff22403e0075ea */ /* 0x000fe2000ba00009 */
[----:B------:R-:W-:Y:S01]  /*3c20*/  UMOV UR59, 0x40004040 ;  /* 0x40004040003b7882 */ /* 0x000fe20000000000 */
[----:B------:R-:W-:Y:S01]  /*3c30*/  UMOV UR57, 0x40004040 ;  /* 0x4000404000397882 */ /* 0x000fe20000000000 */
[----:B------:R1:W-:Y:S01]  /*3c40*/  UTCHMMA.2CTA gdesc[UR58], gdesc[UR60], tmem[UR9], tmem[UR32], idesc[UR33], UPT ;  /* 0x00ff203c3a0075ea */ /* 0x0003e2000ba00009 */
        /* <DEDUP_REMOVED lines=11> */
[----:B------:R-:W-:Y:S01]  /*3d00*/  UMOV UR39, 0x40004040 ;  /* 0x4000404000277882 */ /* 0x000fe20000000000 */
[----:B------:R2:W-:Y:S01]  /*3d10*/  UTCHMMA.2CTA gdesc[UR42], gdesc[UR44], tmem[UR9], tmem[UR24], idesc[UR25], UPT ;  /* 0x00ff182c2a0075ea */ /* 0x0005e2000ba00009 */
[----:B------:R2:W-:Y:S01]  /*3d20*/  UTCHMMA.2CTA gdesc[UR38], gdesc[UR40], tmem[UR9], tmem[UR22], idesc[UR23], UPT ;  /* 0x00ff1628260075ea */ /* 0x0005e2000ba00009 */
[----:B------:R2:W-:Y:S01]  /*3d30*/  UTCBAR.2CTA.MULTICAST [UR14], URZ, UR11 ;  /* 0x000000ff0e0073e9 */ /* 0x0005e2000820080b */
[----:B-1----:R-:W-:Y:S01]  /*3d40*/  UMOV UR58, UR18 ;  /* 0x00000012003a7c82 */ /* 0x002fe20008000000 */
[----:B------:R-:W-:Y:S05]  /*3d50*/  BRA.U UP0, `(.L_x_73) ;  /* 0xfffffffd00007547 */ /* 0x000fea000b83ffff */
.L_x_70:
[----:B------:R-:W-:Y:S01]  /*3d60*/  UIADD3 UR8, UPT, UPT, UR8, 0xb0, URZ ;  /* 0x000000b008087890 */ /* 0x000fe2000fffe0ff */
[----:B------:R-:W-:-:S08]  /*3d70*/  UMOV UR17, UR16 ;  /* 0x0000001000117c82 */ /* 0x000fd00008000000 */
[----:B------:R4:W-:Y:S01]  /*3d80*/  UTCBAR.2CTA.MULTICAST [UR8], URZ, UR10 ;  /* 0x000000ff080073e9 */ /* 0x0009e2000820080a */
[----:B------:R-:W-:Y:S02]  /*3d90*/  NOP ;  /* 0x0000000000007918 */ /* 0x000fe40000000000 */
.L_x_68:
[----:B------:R-:W-:Y:S01]  /*3da0*/  UIADD3 UR19, UPT, UPT, UR19, 0x1, URZ ;  /* 0x0000000113137890 */ /* 0x000fe2000fffe0ff */
[----:B------:R-:W-:-:S03]  /*3db0*/  ISETP.NE.AND P0, PT, R8, 0x2, PT ;  /* 0x000000020800780c */ /* 0x000fc60003f05270 */
[----:B------:R-:W-:Y:S01]  /*3dc0*/  UISETP.NE.AND UP0, UPT, UR19, 0x4, UPT ;  /* 0x000000041300788c */ /* 0x000fe2000bf05270 */
[----:B-12---:R-:W-:Y:S02]  /*3dd0*/  SEL R0, RZ, 0x1, P0 ;  /* 0x00000001ff007807 */ /* 0x006fe40000000000 */
[----:B------:R-:W-:Y:S01]  /*3de0*/  SEL R8, R8, RZ, P0 ;  /* 0x000000ff08087207 */ /* 0x000fe20000000000 */
[----:B----4-:R-:W-:Y:S01]  /*3df0*/  USEL UR8, URZ, 0x1, UP0 ;  /* 0x00000001ff087887 */ /* 0x010fe20008000000 */
[----:B------:R-:W-:Y:S01]  /*3e00*/  LOP3.LUT R3, R3, R0, RZ, 0x3c, !PT ;  /* 0x0000000003037212 */ /* 0x000fe200078e3cff */
[----:B------:R-:W-:-:S04]  /*3e10*/  USEL UR19, UR19, URZ, UP0 ;  /* 0x000000ff13137287 */ /* 0x000fc80008000000 */
[----:B------:R-:W-:Y:S01]  /*3e20*/  LOP3.LUT R9, R9, UR8, RZ, 0x3c, !PT ;  /* 0x0000000809097c12 */ /* 0x000fe2000f8e3cff */
[----:B------:R-:W-:Y:S07]  /*3e30*/  @P1 BRA `(.L_x_74) ;  /* 0xfffffff800381947 */ /* 0x000fee000383ffff */
[----:B------:R-:W1:Y:S01]  /*3e40*/  S2UR UR6, SR_CgaCtaId ;  /* 0x00000000000679c3 */ /* 0x000e620000008800 */
[----:B------:R-:W-:Y:S01]  /*3e50*/  ELECT P0, URZ, PT ;  /* 0x0000000000ff782f */ /* 0x000fe20003800000 */
[----:B------:R-:W-:Y:S01]  /*3e60*/  HFMA2 R0, -RZ, RZ, 0, 5.9604644775390625e-08 ;  /* 0x00000001ff007431 */ /* 0x000fe200000001ff */
[----:B------:R-:W-:-:S05]  /*3e70*/  UMOV UR8, 0x40 ;  /* 0x0000004000087882 */ /* 0x000fca0000000000 */
[----:B------:R-:W-:Y:S01]  /*3e80*/  UVIRTCOUNT.DEALLOC.SMPOOL 0x80 ;  /* 0x000000800000784c */ /* 0x000fe20000000000 */
[----:B------:R-:W-:Y:S02]  /*3e90*/  UISETP.NE.AND UP0, UPT, UR5, URZ, UPT ;  /* 0x000000ff0500728c */ /* 0x000fe4000bf05270 */
[----:B-1----:R-:W-:-:S09]  /*3ea0*/  ULEA UR6, UR6, UR8, 0x18 ;  /* 0x0000000806067291 */ /* 0x002fd2000f8ec0ff */
[----:B------:R1:W-:Y:S01]  /*3eb0*/  @P0 STS.U8 [UR6+0x1c], R0 ;  /* 0x00001c00ff000988 */ /* 0x0003e20008000006 */
[----:B------:R-:W-:Y:S05]  /*3ec0*/  BRA.U UP0, `(.L_x_75) ;  /* 0x0000000100a07547 */ /* 0x000fea000b800000 */
[----:B------:R-:W-:Y:S01]  /*3ed0*/  UIADD3 UR5, UPT, UPT, UR7, 0xd0, URZ ;  /* 0x000000d007057890 */ /* 0x000fe2000fffe0ff */
[----:B------:R-:W-:-:S03]  /*3ee0*/  SHF.L.U32 R2, R9, 0x1f, RZ ;  /* 0x0000001f09027819 */ /* 0x000fc600000006ff */
[----:B------:R-:W-:-:S09]  /*3ef0*/  ULEA UR8, UR19, UR5, 0x3 ;  /* 0x0000000513087291 */ /* 0x000fd2000f8e18ff */
[----:B------:R-:W2:Y:S02]  /*3f00*/  SYNCS.PHASECHK.TRANS64.TRYWAIT P0, [UR8], R2 ;  /* 0x00000002ff0075a7 */ /* 0x000ea40008001108 */
[----:B--2---:R-:W-:Y:S05]  /*3f10*/  @!P0 BRA `(.L_x_76) ;  /* 0x0000005c00a48947 */ /* 0x004fea0003800000 */
.L_x_172:
        /* <DEDUP_REMOVED lines=9> */
.L_x_174:
        /* <DEDUP_REMOVED lines=9> */
.L_x_176:
[----:B------:R-:W-:-:S04]  /*4040*/  UIADD3 UR9, UPT, UPT, UR9, 0x1, URZ ;  /* 0x0000000109097890 */ /* 0x000fc8000fffe0ff */
[----:B------:R-:W-:-:S04]  /*4050*/  UISETP.NE.AND UP1, UPT, UR9, 0x4, UPT ;  /* 0x000000040900788c */ /* 0x000fc8000bf25270 */
[----:B------:R-:W-:Y:S02]  /*4060*/  USEL UR8, URZ, 0x1, UP1 ;  /* 0x00000001ff087887 */ /* 0x000fe40008800000 */
[----:B------:R-:W-:-:S04]  /*4070*/  USEL UR9, UR9, URZ, UP1 ;  /* 0x000000ff09097287 */ /* 0x000fc80008800000 */
[----:B------:R-:W-:Y:S01]  /*4080*/  ULEA UR9, UR9, UR5, 0x3 ;  /* 0x0000000509097291 */ /* 0x000fe2000f8e18ff */
[----:B------:R-:W-:-:S04]  /*4090*/  LOP3.LUT R2, R2, UR8, RZ, 0x3c, !PT ;  /* 0x0000000802027c12 */ /* 0x000fc8000f8e3cff */
[----:B------:R-:W-:Y:S01]  /*40a0*/  SHF.L.U32 R2, R2, 0x1f, RZ ;  /* 0x0000001f02027819 */ /* 0x000fe200000006ff */
[----:B-1----:R-:W-:-:S04]  /*40b0*/  IMAD.U32 R0, RZ, RZ, UR9 ;  /* 0x00000009ff007e24 */ /* 0x002fc8000f8e00ff */
[----:B------:R1:W2:Y:S03]  /*40c0*/  SYNCS.PHASECHK.TRANS64.TRYWAIT P0, [R0+URZ], R2 ;  /* 0x00000002000075a7 */ /* 0x0002a600080011ff */
[----:B--2---:R-:W-:Y:S05]  /*40d0*/  @!P0 NANOSLEEP.SYNCS 0x989680 ;  /* 0x009896800000895d */ /* 0x004fea0003900000 */
[----:B------:R-:W2:Y:S02]  /*40e0*/  @!P0 SYNCS.PHASECHK.TRANS64 P0, [R0+URZ], R2 ;  /* 0x00000002000085a7 */ /* 0x000ea400080010ff */
[----:B--2---:R-:W-:Y:S05]  /*40f0*/  @P0 BRA `(.L_x_79) ;  /* 0x0000000000200947 */ /* 0x004fea0003800000 */
.L_x_80:
[----:B--2---:R2:W4:Y:S02]  /*4100*/  SYNCS.PHASECHK.TRANS64.TRYWAIT P0, [R0+URZ], R2 ;  /* 0x00000002000075a7 */ /* 0x00452400080011ff */
[----:B----4-:R-:W-:Y:S05]  /*4110*/  @!P0 NANOSLEEP.SYNCS 0x989680 ;  /* 0x009896800000895d */ /* 0x010fea0003900000 */
[----:B------:R-:W4:Y:S02]  /*4120*/  @!P0 SYNCS.PHASECHK.TRANS64 P0, [R0+URZ], R2 ;  /* 0x00000002000085a7 */ /* 0x000f2400080010ff */
[----:B----4-:R-:W-:Y:S05]  /*4130*/  @!P0 BRA `(.L_x_80) ;  /* 0xfffffffc00f08947 */ /* 0x010fea000383ffff */
[----:B------:R-:W-:Y:S05]  /*4140*/  BRA `(.L_x_79) ;  /* 0x00000000000c7947 */ /* 0x000fea0003800000 */
.L_x_75:
[----:B------:R-:W-:-:S04]  /*4150*/  UIADD3 UR5, UPT, UPT, UR7, 0x110, URZ ;  /* 0x0000011007057890 */ /* 0x000fc8000fffe0ff */
[----:B------:R-:W-:-:S09]  /*4160*/  UPRMT UR5, UR4, 0x654, UR5 ;  /* 0x0000065404057896 */ /* 0x000fd20008000005 */
[----:B------:R-:W-:Y:S03]  /*4170*/  SYNCS.ARRIVE.TRANS64.RED.A1T0 RZ, [UR5], RZ ;  /* 0x000000ffffff79a7 */ /* 0x000fe60008100405 */
.L_x_79:
[----:B-12---:R-:W-:Y:S01]  /*4180*/  SHF.L.U32 R2, RZ, 0x1f, RZ ;  /* 0x0000001fff027819 */ /* 0x006fe200000006ff */
[----:B------:R-:W-:Y:S01]  /*4190*/  UIADD3 UR5, UPT, UPT, UR7, 0x110, URZ ;  /* 0x0000011007057890 */ /* 0x000fe2000fffe0ff */
[----:B------:R-:W-:Y:S02]  /*41a0*/  PLOP3.LUT P0, PT, PT, PT, UP0, 0x80, 0x8 ;  /* 0x000000000008781c */ /* 0x000fe40003f0f008 */
[----:B------:R-:W1:Y:S02]  /*41b0*/  SYNCS.PHASECHK.TRANS64.TRYWAIT P1, [UR7+0x110], R2 ;  /* 0x00011002ff0075a7 */ /* 0x000e640008021107 */
[----:B-1----:R-:W-:Y:S09]  /*41c0*/  @!P1 BRA `(.L_x_81) ;  /* 0x0000005c00409947 */ /* 0x002ff20003800000 */
.L_x_178:
[----:B------:R-:W-:Y:S01]  /*41d0*/  @!UP0 UPRMT UR5, UR4, 0x654, UR5 ;  /* 0x0000065404058896 */ /* 0x000fe20008000005 */
[----:B------:R-:W-:Y:S02]  /*41e0*/  UMOV UR8, 0xffff ;  /* 0x0000ffff00087882 */ /* 0x000fe40000000000 */
[----:B------:R-:W-:-:S06]  /*41f0*/  UMOV UR4, 0x1 ;  /* 0x0000000100047882 */ /* 0x000fcc0000000000 */
[----:B------:R-:W-:Y:S01]  /*4200*/  @!P0 SYNCS.ARRIVE.TRANS64.RED.A1T0 RZ, [UR5], RZ ;  /* 0x000000ffffff89a7 */ /* 0x000fe20008100405 */
[----:B------:R-:W-:Y:S01]  /*4210*/  NOP ;  /* 0x0000000000007918 */ /* 0x000fe20000000000 */
[----:B-1----:R-:W1:Y:S01]  /*4220*/  LDS R0, [UR6+0x14] ;  /* 0x00001406ff007984 */ /* 0x002e620008000800 */
[----:B------:R-:W-:-:S04]  /*4230*/  ULOP3.LUT UR5, UR21, 0xffff, URZ, 0xc0, !UPT ;  /* 0x0000ffff15057892 */ /* 0x000fc8000f8ec0ff */
[----:B------:R-:W-:-:S04]  /*4240*/  USHF.R.U32.HI UR5, URZ, 0x5, UR5 ;  /* 0x00000005ff057899 */ /* 0x000fc80008011605 */
[----:B------:R-:W-:Y:S02]  /*4250*/  USHF.L.U32 UR8, UR8, UR5, URZ ;  /* 0x0000000508087299 */ /* 0x000fe400080006ff */
[----:B------:R-:W-:-:S04]  /*4260*/  USHF.L.U32 UR4, UR4, UR5, URZ ;  /* 0x0000000504047299 */ /* 0x000fc800080006ff */
[----:B-1----:R-:W-:-:S04]  /*4270*/  LOP3.LUT R0, R0, UR8, RZ, 0xc0, !PT ;  /* 0x0000000800007c12 */ /* 0x002fc8000f8ec0ff */
[----:B------:R-:W-:-:S13]  /*4280*/  ISETP.NE.AND P0, PT, R0, UR8, PT ;  /* 0x0000000800007c0c */ /* 0x000fda000bf05270 */
[----:B------:R-:W-:Y:S05]  /*4290*/  @P0 BRA `(.L_x_82) ;  /* 0x0000000000580947 */ /* 0x000fea0003800000 */
[----:B------:R-:W1:Y:S02]  /*42a0*/  LDS R0, [UR6+0x18] ;  /* 0x00001806ff007984 */ /* 0x000e640008000800 */
[----:B-1----:R-:W-:-:S04]  /*42b0*/  LOP3.LUT R0, R0, UR4, RZ, 0xc0, !PT ;  /* 0x0000000400007c12 */ /* 0x002fc8000f8ec0ff */
[----:B------:R-:W-:-:S13]  /*42c0*/  ISETP.NE.AND P0, PT, R0, UR4, PT ;  /* 0x0000000400007c0c */ /* 0x000fda000bf05270 */
[----:B------:R-:W-:Y:S05]  /*42d0*/  @P0 BRA `(.L_x_83) ;  /* 0x00000000003c0947 */ /* 0x000fea0003800000 */
[----:B------:R-:W1:Y:S01]  /*42e0*/  S2R R2, SR_LANEID ;  /* 0x0000000000027919 */ /* 0x000e620000000000 */
[----:B------:R-:W-:Y:S01]  /*42f0*/  ULOP3.LUT UR8, URZ, UR8, URZ, 0x33, !UPT ;  /* 0x00000008ff087292 */ /* 0x000fe2000f8e33ff */
[----:B------:R-:W-:Y:S02]  /*4300*/  VOTEU.ANY UR7, UPT, PT ;  /* 0x0000000000077886 */ /* 0x000fe400038e0100 */
[----:B------:R-:W-:-:S03]  /*4310*/  UFLO.U32 UR7, UR7 ;  /* 0x00000007000772bd */ /* 0x000fc600080e0000 */
[----:B------:R-:W-:-:S04]  /*4320*/  IMAD.U32 R0, RZ, RZ, UR8 ;  /* 0x00000008ff007e24 */ /* 0x000fc8000f8e00ff */
[----:B------:R2:W4:Y:S02]  /*4330*/  REDUX UR5, R0 ;  /* 0x00000000000573c4 */ /* 0x0005240000000000 */
[----:B------:R1:W-:Y:S02]  /*4340*/  UTCATOMSWS.AND URZ, UR8 ;  /* 0x0000000800ff79e3 */ /* 0x0003e40008000000 */
[----:B-1----:R-:W-:Y:S02]  /*4350*/  ISETP.EQ.U32.AND P0, PT, R2, UR7, PT ;  /* 0x0000000702007c0c */ /* 0x002fe4000bf02070 */
[----:B--2---:R-:W-:Y:S02]  /*4360*/  LOP3.LUT R0, RZ, UR4, RZ, 0x33, !PT ;  /* 0x00000004ff007c12 */ /* 0x004fe4000f8e33ff */
[----:B----4-:R-:W-:Y:S02]  /*4370*/  MOV R2, UR5 ;  /* 0x0000000500027c02 */ /* 0x010fe40008000f00 */
[----:B------:R-:W1:Y:S07]  /*4380*/  REDUX UR4, R0 ;  /* 0x00000000000473c4 */ /* 0x000e6e0000000000 */
[----:B------:R2:W-:Y:S01]  /*4390*/  @P0 ATOMS.AND RZ, [UR6+0x14], R2 ;  /* 0x00001402ffff098c */ /* 0x0005e2000a800006 */
[----:B-1----:R-:W-:-:S05]  /*43a0*/  IMAD.U32 R0, RZ, RZ, UR4 ;  /* 0x00000004ff007e24 */ /* 0x002fca000f8e00ff */
[----:B------:R2:W-:Y:S01]  /*43b0*/  @P0 ATOMS.AND RZ, [UR6+0x18], R0 ;  /* 0x00001800ffff098c */ /* 0x0005e2000a800006 */
[----:B------:R-:W-:Y:S05]  /*43c0*/  BRA `(.L_x_84) ;  /* 0x0000000000147947 */ /* 0x000fea0003800000 */
.L_x_83:
[----:B------:R-:W-:Y:S02]  /*43d0*/  MOV R2, 0x43f0 ;  /* 0x000043f000027802 */ /* 0x000fe40000000f00 */
[----:B---3-5:R-:W-:Y:S05]  /*43e0*/  CALL.REL.NOINC `($__internal_0_$__cuda_sm10x_tcgen05_guardrail_trap_col_being_dealloced_not_returned_by_alloc) ;  /* 0x0000006000207944 */ /* 0x028fea0003c00000 */
[----:B------:R-:W-:Y:S05]  /*43f0*/  BRA `(.L_x_84) ;  /* 0x0000000000087947 */ /* 0x000fea0003800000 */
.L_x_82:
[----:B------:R-:W-:Y:S02]  /*4400*/  MOV R2, 0x4420 ;  /* 0x0000442000027802 */ /* 0x000fe40000000f00 */
[----:B---3-5:R-:W-:Y:S05]  /*4410*/  CALL.REL.NOINC `($__internal_2_$__cuda_sm10x_tcgen05_guardrail_trap_unallocated_columns_being_dealloced) ;  /* 0x00000060002c7944 */ /* 0x028fea0003c00000 */
.L_x_84:
[----:B------:R-:W-:Y:S01]  /*4420*/  NOP ;  /* 0x0000000000007918 */ /* 0x000fe20000000000 */
[----:B------:R-:W-:Y:S05]  /*4430*/  EXIT ;  /* 0x000000000000794d */ /* 0x000fea0003800000 */
.L_x_55:
[----:B------:R-:W-:-:S09]  /*4440*/  UISETP.NE.OR UP5, UPT, UR10, 0x3, !UP5 ;  /* 0x000000030a00788c */ /* 0x000fd2000efa5670 */
[----:B------:R-:W-:Y:S05]  /*4450*/  BRA.U UP5, `(.L_x_85) ;  /* 0x0000001105087547 */ /* 0x000fea000b800000 */
[----:B------:R-:W1:Y:S01]  /*4460*/  LDC R0, c[0x0][0xb30] ;  /* 0x0002cc00ff007b82 */ /* 0x000e620000000800 */
[----:B------:R-:W2:Y:S01]  /*4470*/  LDCU.64 UR8, c[0x0][0x888] ;  /* 0x00011100ff0877ac */ /* 0x000ea20008000a00 */
[----:B------:R-:W-:Y:S02]  /*4480*/  HFMA2 R27, -RZ, RZ, 0, 0 ;  /* 0x00000000ff1b7431 */ /* 0x000fe400000001ff */
[----:B------:R-:W-:Y:S01]  /*4490*/  IMAD.MOV.U32 R29, RZ, RZ, 0x1 ;  /* 0x00000001ff1d7424 */ /* 0x000fe200078e00ff */
[----:B------:R-:W-:Y:S01]  /*44a0*/  MOV R25, 0x2000 ;  /* 0x0000200000197802 */ /* 0x000fe20000000f00 */
[----:B------:R-:W3:Y:S01]  /*44b0*/  LDCU.64 UR4, c[0x0][0x890] ;  /* 0x00011200ff0477ac */ /* 0x000ee20008000a00 */
[----:B------:R-:W-:Y:S01]  /*44c0*/  IMAD.MOV.U32 R28, RZ, RZ, RZ ;  /* 0x000000ffff1c7224 */ /* 0x000fe200078e00ff */
[----:B------:R-:W4:Y:S01]  /*44d0*/  LDC R24, c[0x0][0x370] ;  /* 0x0000dc00ff187b82 */ /* 0x000f220000000800 */
[----:B------:R-:W-:Y:S01]  /*44e0*/  UMOV UR6, 0x400 ;  /* 0x0000040000067882 */ /* 0x000fe20000000000 */
[----:B------:R-:W-:-:S02]  /*44f0*/  UPLOP3.LUT UP1, UPT, UPT, UPT, UPT, 0x40, 0x4 ;  /* 0x000000000004789c */ /* 0x000fc40003f2e870 */
[----:B------:R-:W-:-:S04]  /*4500*/  ULEA UR6, UR37, UR6, 0x18 ;  /* 0x0000000625067291 */ /* 0x000fc8000f8ec0ff */
[----:B------:R-:W4:Y:S01]  /*4510*/  LDC R3, c[0x0][0xb0c] ;  /* 0x0002c300ff037b82 */ /* 0x000f220000000800 */
[----:B------:R-:W-:Y:S02]  /*4520*/  UIADD3 UR13, UPT, UPT, UR6, 0x58, URZ ;  /* 0x00000058060d7890 */ /* 0x000fe4000fffe0ff */
[----:B--2---:R-:W-:Y:S02]  /*4530*/  UISETP.NE.U32.AND UP2, UPT, UR8, URZ, UPT ;  /* 0x000000ff0800728c */ /* 0x004fe4000bf45070 */
[----:B------:R-:W-:Y:S02]  /*4540*/  UIADD3 UR33, UPT, UPT, UR6, 0x40, URZ ;  /* 0x0000004006217890 */ /* 0x000fe4000fffe0ff */
[----:B---3--:R-:W-:Y:S01]  /*4550*/  UISETP.NE.U32.AND UP3, UPT, UR4, URZ, UPT ;  /* 0x000000ff0400728c */ /* 0x008fe2000bf65070 */
[----:B------:R-:W2:Y:S01]  /*4560*/  LDC R18, c[0x0][0xb20] ;  /* 0x0002c800ff127b82 */ /* 0x000ea20000000800 */
[----:B-1----:R-:W-:Y:S01]  /*4570*/  ISETP.NE.AND P1, PT, R0, 0x1, PT ;  /* 0x000000010000780c */ /* 0x002fe20003f25270 */
[----:B------:R-:W-:-:S02]  /*4580*/  UISETP.NE.AND.EX UP2, UPT, UR9, URZ, UPT, UP2 ;  /* 0x000000ff0900728c */ /* 0x000fc4000bf45320 */
[----:B------:R-:W-:Y:S02]  /*4590*/  UIADD3 UR25, UPT, UPT, UR6, 0x48, URZ ;  /* 0x0000004806197890 */ /* 0x000fe4000fffe0ff */
[----:B------:R-:W-:Y:S02]  /*45a0*/  UIADD3 UR17, UPT, UPT, UR6, 0x50, URZ ;  /* 0x0000005006117890 */ /* 0x000fe4000fffe0ff */
[----:B------:R-:W1:Y:S01]  /*45b0*/  LDC.64 R30, c[0x0][0x348] ;  /* 0x0000d200ff1e7b82 */ /* 0x000e620000000a00 */
[----:B------:R-:W-:Y:S02]  /*45c0*/  UPRMT UR13, UR37, 0x654, UR13 ;  /* 0x00000654250d7896 */ /* 0x000fe4000800000d */
[----:B------:R-:W-:-:S05]  /*45d0*/  UISETP.NE.AND.EX UP3, UPT, UR5, URZ, UPT, UP3 ;  /* 0x000000ff0500728c */ /* 0x000fca000bf65330 */
[----:B------:R-:W3:Y:S08]  /*45e0*/  LDC.64 R16, c[0x0][0xb10] ;  /* 0x0002c400ff107b82 */ /* 0x000ef00000000a00 */
[----:B------:R-:W1:Y:S08]  /*45f0*/  LDC.64 R6, c[0x0][0xb18] ;  /* 0x0002c600ff067b82 */ /* 0x000e700000000a00 */
[----:B------:R-:W1:Y:S08]  /*4600*/  LDC.64 R4, c[0x0][0xb28] ;  /* 0x0002ca00ff047b82 */ /* 0x000e700000000a00 */
[----:B--2-4-:R-:W1:Y:S02]  /*4610*/  LDC R19, c[0x0][0x374] ;  /* 0x0000dd00ff137b82 */ /* 0x014e640000000800 */
.L_x_96:
[C---:B------:R-:W-:Y:S02]  /*4620*/  LEA R0, R28.reuse, UR6, 0x3 ;  /* 0x000000061c007c11 */ /* 0x040fe4000f8e18ff */
[----:B------:R-:W-:Y:S02]  /*4630*/  SHF.L.U32 R2, R27, 0x1f, RZ ;  /* 0x0000001f1b027819 */ /* 0x000fe400000006ff */
[----:B------:R-:W-:Y:S02]  /*4640*/  LEA R20, R28, UR6, 0x4 ;  /* 0x000000061c147c11 */ /* 0x000fe4000f8e20ff */
[----:B--2---:R-:W2:Y:S02]  /*4650*/  SYNCS.PHASECHK.TRANS64.TRYWAIT P0, [R0+URZ+0x90], R2 ;  /* 0x00009002000075a7 */ /* 0x004ea400080011ff */
[----:B--2---:R-:W-:Y:S05]  /*4660*/  @!P0 BRA `(.L_x_86) ;  /* 0x0000005800308947 */ /* 0x004fea0003800000 */
.L_x_179:
[----:B------:R-:W-:Y:S01]  /*4670*/  ISETP.GE.AND P0, PT, R40, 0x1, PT ;  /* 0x000000012800780c */ /* 0x000fe20003f06270 */
[----:B------:R-:W4:Y:S01]  /*4680*/  LDS.128 R20, [R20+0x120] ;  /* 0x0001200014147984 */ /* 0x000f220000000c00 */
[----:B--2---:R-:W-:Y:S01]  /*4690*/  VIADD R0, R0, 0xa0 ;  /* 0x000000a000007836 */ /* 0x004fe20000000000 */
[----:B------:R-:W-:Y:S01]  /*46a0*/  @!PT LDS RZ, [RZ] ;  /* 0x00000000fffff984 */ /* 0x000fe20000000800 */
[----:B------:R-:W-:Y:S01]  /*46b0*/  @!PT LDS RZ, [RZ] ;  /* 0x00000000fffff984 */ /* 0x000fe20000000800 */
[----:B------:R-:W-:Y:S01]  /*46c0*/  @!PT LDS RZ, [RZ] ;  /* 0x00000000fffff984 */ /* 0x000fe20000000800 */
[----:B------:R-:W-:Y:S01]  /*46d0*/  @!PT LDS RZ, [RZ] ;  /* 0x00000000fffff984 */ /* 0x000fe20000000800 */
[----:B------:R2:W-:Y:S06]  /*46e0*/  MEMBAR.ALL.CTA ;  /* 0x0000000000007992 */ /* 0x0005ec0000008000 */
[----:B--2---:R-:W2:Y:S01]  /*46f0*/  FENCE.VIEW.ASYNC.S ;  /* 0x00000000000073c6 */ /* 0x004ea20000000000 */
[----:B------:R-:W-:Y:S04]  /*4700*/  PRMT R0, RZ, 0x654, R0 ;  /* 0x00000654ff007816 */ /* 0x000fe80000000000 */
[----:B--2---:R2:W-:Y:S01]  /*4710*/  SYNCS.ARRIVE.TRANS64.RED.A1T0 RZ, [R0+URZ], RZ ;  /* 0x000000ff00ff79a7 */ /* 0x0045e200081004ff */
[----:B----4-:R-:W-:Y:S11]  /*4720*/  LOP3.LUT P3, RZ, R22, 0x1, RZ, 0xc0, !PT ;  /* 0x0000000116ff7812 */ /* 0x010ff6000786c0ff */
[----:B------:R-:W-:Y:S02]  /*4730*/  @!UPT UIADD3 URZ, UPT, UPT, URZ, URZ, URZ ;  /* 0x000000fffffff290 */ /* 0x000fe4000fffe0ff */
[----:B------:R-:W-:Y:S02]  /*4740*/  @P3 MOV R11, R20 ;  /* 0x00000014000b3202 */ /* 0x000fe40000000f00 */
[----:B------:R-:W-:Y:S01]  /*4750*/  @P3 LOP3.LUT R10, R21, 0xffff, RZ, 0xc0, !PT ;  /* 0x0000ffff150a3812 */ /* 0x000fe200078ec0ff */
[----:B--2---:R-:W-:Y:S06]  /*4760*/  @!P0 BRA `(.L_x_87) ;  /* 0x0000000000a48947 */ /* 0x004fec0003800000 */
[-C--:B-1----:R-:W-:Y:S01]  /*4770*/  IMAD.HI.U32 R0, R19, R7.reuse, RZ ;  /* 0x0000000713007227 */ /* 0x082fe200078e00ff */
[----:B------:R-:W-:Y:S02]  /*4780*/  ISETP.NE.AND P0, PT, R6, 0x1, PT ;  /* 0x000000010600780c */ /* 0x000fe40003f05270 */
[----:B------:R-:W-:Y:S01]  /*4790*/  ISETP.NE.AND P2, PT, R40, 0x1, PT ;  /* 0x000000012800780c */ /* 0x000fe20003f45270 */
[----:B---3--:R-:W-:Y:S01]  /*47a0*/  IMAD.HI.U32 R9, R24, R16, RZ ;  /* 0x0000001018097227 */ /* 0x008fe200078e00ff */
[----:B------:R-:W-:Y:S02]  /*47b0*/  SHF.R.U32.HI R0, RZ, R18, R0 ;  /* 0x00000012ff007219 */ /* 0x000fe40000011600 */
[----:B------:R-:W-:Y:S01]  /*47c0*/  ISETP.NE.AND P4, PT, R3, 0x1, PT ;  /* 0x000000010300780c */ /* 0x000fe20003f85270 */
[----:B------:R-:W-:Y:S01]  /*47d0*/  IMAD.HI.U32 R13, R10, R7, RZ ;  /* 0x000000070a0d7227 */ /* 0x000fe200078e00ff */
[----:B------:R-:W-:Y:S02]  /*47e0*/  SHF.R.U32.HI R9, RZ, R17, R9 ;  /* 0x00000011ff097219 */ /* 0x000fe40000011609 */
[----:B------:R-:W-:Y:S01]  /*47f0*/  SEL R0, R19, R0, !P0 ;  /* 0x0000000013007207 */ /* 0x000fe20004000000 */
[----:B------:R-:W-:Y:S01]  /*4800*/  IMAD.HI.U32 R12, R11, R16, RZ ;  /* 0x000000100b0c7227 */ /* 0x000fe200078e00ff */
[----:B------:R-:W-:Y:S03]  /*4810*/  SEL R9, R24, R9, !P4 ;  /* 0x0000000918097207 */ /* 0x000fe60006000000 */
[-C--:B------:R-:W-:Y:S01]  /*4820*/  IMAD.HI.U32 R8, R0, R4.reuse, RZ ;  /* 0x0000000400087227 */ /* 0x080fe200078e00ff */
[----:B------:R-:W-:Y:S03]  /*4830*/  SHF.R.U32.HI R12, RZ, R17, R12 ;  /* 0x00000011ff0c7219 */ /* 0x000fe6000001160c */
[----:B------:R-:W-:Y:S01]  /*4840*/  IMAD.HI.U32 R2, R9, R4, RZ ;  /* 0x0000000409027227 */ /* 0x000fe200078e00ff */
[-C--:B------:R-:W-:Y:S02]  /*4850*/  @P2 SHF.R.U32.HI R0, RZ, R5.reuse, R8 ;  /* 0x00000005ff002219 */ /* 0x080fe40000011608 */
[----:B------:R-:W-:Y:S02]  /*4860*/  SHF.R.U32.HI R8, RZ, R18, R13 ;  /* 0x00000012ff087219 */ /* 0x000fe4000001160d */
[----:B------:R-:W-:Y:S01]  /*4870*/  @P2 SHF.R.U32.HI R9, RZ, R5, R2 ;  /* 0x00000005ff092219 */ /* 0x000fe20000011602 */
[----:B------:R-:W-:Y:S01]  /*4880*/  IMAD R0, R40, R0, RZ ;  /* 0x0000000028007224 */ /* 0x000fe200078e02ff */
[----:B------:R-:W-:Y:S02]  /*4890*/  SEL R8, R10, R8, !P0 ;  /* 0x000000080a087207 */ /* 0x000fe40004000000 */
[----:B------:R-:W-:Y:S01]  /*48a0*/  SEL R2, R11, R12, !P4 ;  /* 0x0000000c0b027207 */ /* 0x000fe20006000000 */
[----:B------:R-:W-:Y:S01]  /*48b0*/  IMAD R12, R40, R9, RZ ;  /* 0x00000009280c7224 */ /* 0x000fe200078e02ff */
[C---:B------:R-:W-:Y:S01]  /*48c0*/  ISETP.GE.AND P0, PT, R8.reuse, R0, PT ;  /* 0x000000000800720c */ /* 0x040fe20003f06270 */
[----:B------:R-:W-:Y:S03]  /*48d0*/  IMAD.HI.U32 R0, R8, R4, RZ ;  /* 0x0000000408007227 */ /* 0x000fe600078e00ff */
[----:B------:R-:W-:Y:S02]  /*48e0*/  ISETP.GE.OR P0, PT, R2, R12, P0 ;  /* 0x0000000c0200720c */ /* 0x000fe40000706670 */
[-C--:B------:R-:W-:Y:S04]  /*48f0*/  SHF.R.U32.HI R0, RZ, R5.reuse, R0 ;  /* 0x00000005ff007219 */ /* 0x080fe80000011600 */
[----:B------:R-:W-:Y:S05]  /*4900*/  SEL R13, R8, R0, !P2 ;  /* 0x00000000080d7207 */ /* 0x000fea0005000000 */
[----:B------:R-:W-:Y:S02]  /*4910*/  IMAD.MOV R12, RZ, RZ, -R13 ;  /* 0x000000ffff0c7224 */ /* 0x000fe400078e0a0d */
[----:B------:R-:W-:Y:S04]  /*4920*/  @!P0 IMAD.HI.U32 R0, R2, R4, RZ ;  /* 0x0000000402008227 */ /* 0x000fe800078e00ff */
[----:B------:R-:W-:Y:S01]  /*4930*/  IMAD R12, R40, R12, R8 ;  /* 0x0000000c280c7224 */ /* 0x000fe200078e0208 */
[----:B------:R-:W-:Y:S04]  /*4940*/  @!P0 SHF.R.U32.HI R0, RZ, R5, R0 ;  /* 0x00000005ff008219 */ /* 0x000fe80000011600 */
[----:B------:R-:W-:Y:S04]  /*4950*/  @!P0 SEL R0, R2, R0, !P2 ;  /* 0x0000000002008207 */ /* 0x000fe80005000000 */
[----:B------:R-:W-:Y:S01]  /*4960*/  @!P0 IADD3 R13, PT, PT, R13, -R0, RZ ;  /* 0x800000000d0d8210 */ /* 0x000fe20007ffe0ff */
[----:B------:R-:W-:Y:S01]  /*4970*/  @!P0 IMAD R0, R9, R12, R0 ;  /* 0x0000000c09008224 */ /* 0x000fe200078e0200 */
[----:B------:R-:W-:Y:S01]  /*4980*/  IADD3 R9, PT, PT, -R8, RZ, RZ ;  /* 0x000000ff08097210 */ /* 0x000fe20007ffe1ff */
[--C-:B------:R-:W-:Y:S02]  /*4990*/  IMAD.MOV R12, RZ, RZ, -R2.reuse ;  /* 0x000000ffff0c7224 */ /* 0x100fe400078e0a02 */
[----:B------:R-:W-:Y:S02]  /*49a0*/  @!P0 IMAD R8, R13, R40, R2 ;  /* 0x000000280d088224 */ /* 0x000fe400078e0202 */
[----:B------:R-:W-:Y:S02]  /*49b0*/  @!P0 IMAD.MOV.U32 R2, RZ, RZ, R0 ;  /* 0x000000ffff028224 */ /* 0x000fe400078e0000 */
[----:B------:R-:W-:Y:S02]  /*49c0*/  IMAD R11, R3, R12, R11 ;  /* 0x0000000c030b7224 */ /* 0x000fe400078e020b */
[----:B------:R-:W-:Y:S02]  /*49d0*/  IMAD R10, R6, R9, R10 ;  /* 0x00000009060a7224 */ /* 0x000fe400078e020a */
[----:B------:R-:W-:Y:S02]  /*49e0*/  IMAD R11, R2, R3, R11 ;  /* 0x00000003020b7224 */ /* 0x000fe400078e020b */
[----:B------:R-:W-:Y:S02]  /*49f0*/  IMAD R10, R8, R6, R10 ;  /* 0x00000006080a7224 */ /* 0x000fe400078e020a */
.L_x_87:
[----:B------:R-:W-:Y:S05]  /*4a00*/  BRA.U UP1, `(.L_x_88) ;  /* 0x0000000101107547 */ /* 0x000fea000b800000 */
[----:B------:R-:W-:Y:S04]  /*4a10*/  MOV R2, UR7 ;  /* 0x0000000700027c02 */ /* 0x000fe80008000f00 */
[----:B------:R-:W-:Y:S04]  /*4a20*/  SHF.L.U32 R2, R2, 0x1f, RZ ;  /* 0x0000001f02027819 */ /* 0x000fe800000006ff */
[----:B------:R-:W2:Y:S02]  /*4a30*/  SYNCS.PHASECHK.TRANS64.TRYWAIT P0, [UR6+0x88], R2 ;  /* 0x00008802ff0075a7 */ /* 0x000ea40008001106 */
[----:B--2---:R-:W-:Y:S05]  /*4a40*/  @!P0 BRA `(.L_x_89) ;  /* 0x00000054004c8947 */ /* 0x004fea0003800000 */
.L_x_88:
[----:B------:R-:W-:Y:S02]  /*4a50*/  R2UR UR35, R14 ;  /* 0x000000000e2372ca */ /* 0x000fe400000e0000 */
[----:B------:R-:W-:Y:S02]  /*4a60*/  R2UR UR34, R15 ;  /* 0x000000000f2272ca */ /* 0x000fe400000e0000 */
[----:B------:R-:W-:Y:S02]  /*4a70*/  ISETP.NE.U32.AND P2, PT, RZ, UR4, PT ;  /* 0x00000004ff007c0c */ /* 0x000fe4000bf45070 */
[----:B------:R-:W-:Y:S02]  /*4a80*/  SHF.L.U32 R14, R29, 0x1f, RZ ;  /* 0x0000001f1d0e7819 */ /* 0x000fe400000006ff */
[----:B------:R-:W-:Y:S05]  /*4a90*/  ISETP.NE.AND.EX P2, PT, RZ, UR5, PT, P2 ;  /* 0x00000005ff007c0c */ /* 0x000fea000bf45320 */
[----:B------:R-:W-:Y:S02]  /*4aa0*/  USHF.L.U32 UR35, UR35, 0x7, URZ ;  /* 0x0000000723237899 */ /* 0x000fe400080006ff */
[----:B------:R-:W-:Y:S01]  /*4ab0*/  USHF.L.U32 UR34, UR34, 0x7, URZ ;  /* 0x0000000722227899 */ /* 0x000fe200080006ff */
[----:B------:R-:W-:Y:S11]  /*4ac0*/  BRA.U !UP3, `(.L_x_90) ;  /* 0x000000010b347547 */ /* 0x000ff6000b800000 */
[----:B------:R-:W-:Y:S01]  /*4ad0*/  UPLOP3.LUT UP0, UPT, UPT, UPT, UP2, 0x80, 0x8 ;  /* 0x000000000008789c */ /* 0x000fe20003f0f020 */
[----:B--2---:R-:W-:Y:S02]  /*4ae0*/  HFMA2 R0, -RZ, RZ, 0, 5.9604644775390625e-08 ;  /* 0x00000001ff007431 */ /* 0x004fe400000001ff */
[----:B------:R-:W-:Y:S03]  /*4af0*/  IMAD.MOV.U32 R92, RZ, RZ, 0x1 ;  /* 0x00000001ff5c7424 */ /* 0x000fe600078e00ff */
[----:B------:R-:W-:Y:S05]  /*4b00*/  PLOP3.LUT P0, PT, PT, PT, UP0, 0x80, 0x8 ;  /* 0x000000000008781c */ /* 0x000fea0003f0f008 */
[----:B------:R-:W2:Y:S01]  /*4b10*/  @UP0 LDCU.64 UR10, c[0x0][0x888] ;  /* 0x00011100ff0a07ac */ /* 0x000ea20008000a00 */
[----:B------:R-:W-:Y:S07]  /*4b20*/  @UP0 UIMAD UR8, UR36, UR4, URZ ;  /* 0x00000004240802a4 */ /* 0x000fee000f8e02ff */
[----:B------:R-:W-:Y:S01]  /*4b30*/  @!P0 PRMT R92, R0, 0x7610, R92 ;  /* 0x00007610005c8816 */ /* 0x000fe2000000005c */
[----:B--2---:R-:W-:Y:S03]  /*4b40*/  @UP0 UIMAD.WIDE UR10, UR8, 0x4, UR10 ;  /* 0x00000004080a08a5 */ /* 0x004fe6000f8e020a */
[----:B------:R-:W2:Y:S03]  /*4b50*/  @!UP0 LDCU UR8, c[0x0][0x880] ;  /* 0x00011000ff0887ac */ /* 0x000ea60008000800 */
[----:B------:R-:W-:Y:S01]  /*4b60*/  IMAD.U32 R8, RZ, RZ, UR10 ;  /* 0x0000000aff087e24 */ /* 0x000fe2000f8e00ff */
[----:B------:R-:W-:Y:S05]  /*4b70*/  MOV R9, UR11 ;  /* 0x0000000b00097c02 */ /* 0x000fea0008000f00 */
[----:B-----5:R4:W5:Y:S02]  /*4b80*/  @P0 LDG.E R49, desc[UR46][R8.64] ;  /* 0x0000002e08310981 */ /* 0x020964000c1e1900 */
[----:B--2-4-:R-:W-:Y:S07]  /*4b90*/  @!P0 IMAD.U32 R49, RZ, RZ, UR8 ;  /* 0x00000008ff318e24 */ /* 0x014fee000f8e00ff */
.L_x_90:
[----:B-----5:R-:W-:Y:S01]  /*4ba0*/  @!P2 FSETP.EQ.AND P0, PT, R49, RZ, PT ;  /* 0x000000ff3100a20b */ /* 0x020fe20003f02000 */
[----:B------:R-:W-:Y:S01]  /*4bb0*/  @!UPT UIADD3 URZ, UPT, UPT, URZ, URZ, URZ ;  /* 0x000000fffffff290 */ /* 0x000fe2000fffe0ff */
[----:B------:R-:W-:Y:S11]  /*4bc0*/  @!P2 BRA `(.L_x_91) ;  /* 0x000000000014a947 */ /* 0x000ff60003800000 */
[----:B------:R-:W-:Y:S02]  /*4bd0*/  LOP3.LUT P2, RZ, R92, 0xff, RZ, 0xc0, !PT ;  /* 0x000000ff5cff7812 */ /* 0x000fe4000784c0ff */
[----:B------:R-:W-:Y:S04]  /*4be0*/  PLOP3.LUT P0, PT, PT, PT, UP0, 0x80, 0x8 ;  /* 0x000000000008781c */ /* 0x000fe80003f0f008 */
[----:B------:R-:W-:Y:S07]  /*4bf0*/  PLOP3.LUT P0, PT, P0, PT, PT, 0x8, 0x80 ;  /* 0x000000000080781c */ /* 0x000fee000070e170 */
[----:B------:R-:W-:Y:S11]  /*4c00*/  @P2 FSETP.EQ.AND P0, PT, R49, RZ, PT ;  /* 0x000000ff3100220b */ /* 0x000ff60003f02000 */
[----:B------:R-:W-:Y:S02]  /*4c10*/  @!UPT UIADD3 URZ, UPT, UPT, URZ, URZ, URZ ;  /* 0x000000fffffff290 */ /* 0x000fe4000fffe0ff */
.L_x_91:
[----:B------:R-:W4:Y:S01]  /*4c20*/  SYNCS.PHASECHK.TRANS64.TRYWAIT P2, [UR6+0x60], R14 ;  /* 0x0000600eff0075a7 */ /* 0x000f220008041106 */
[----:B------:R-:W-:Y:S04]  /*4c30*/  ELECT P4, URZ, PT ;  /* 0x0000000000ff782f */ /* 0x000fe80003880000 */
[----:B------:R-:W-:Y:S11]  /*4c40*/  PLOP3.LUT P4, PT, P0, P4, PT, 0xf2, 0x2f ;  /* 0x00000000002f781c */ /* 0x000ff60000789e72 */
[----:B------:R-:W-:Y:S02]  /*4c50*/  @!UPT UIADD3 URZ, UPT, UPT, URZ, URZ, URZ ;  /* 0x000000fffffff290 */ /* 0x000fe4000fffe0ff */
[----:B-1----:R-:W-:Y:S05]  /*4c60*/  @!P4 IADD3 R8, P0, PT, R30, 0x580, RZ ;  /* 0x000005801e08c810 */ /* 0x002fea0007f1e0ff */
[----:B--2---:R-:W-:Y:S01]  /*4c70*/  @!P4 IMAD.X R2, RZ, RZ, R31, P0 ;  /* 0x000000ffff02c224 */ /* 0x004fe200000e061f */
[----:B----4-:R-:W-:Y:S07]  /*4c80*/  @!P2 BRA `(.L_x_92) ;  /* 0x0000005000d4a947 */ /* 0x010fee0003800000 */
.L_x_182:
[----:B------:R-:W-:Y:S01]  /*4c90*/  @!P4 R2UR UR8, R2 ;  /* 0x000000000208c2ca */ /* 0x000fe200000e0000 */
[----:B------:R-:W-:Y:S01]  /*4ca0*/  VOTEU.ALL UP1, P4 ;  /* 0x0000000000ff7886 */ /* 0x000fe20002020000 */
[----:B------:R-:W-:Y:S01]  /*4cb0*/  @!P4 R2UR UR9, R8 ;  /* 0x000000000809c2ca */ /* 0x000fe200000e0000 */
[----:B-1----:R-:W-:Y:S01]  /*4cc0*/  @!P4 IMAD.MOV.U32 R0, RZ, RZ, 0x2000 ;  /* 0x00002000ff00c424 */ /* 0x002fe200078e00ff */
[----:B------:R-:W-:Y:S01]  /*4cd0*/  UMOV UR10, 0x0 ;  /* 0x00000000000a7882 */ /* 0x000fe20000000000 */
[----:B------:R-:W-:Y:S01]  /*4ce0*/  UMOV UR11, 0x10000000 ;  /* 0x10000000000b7882 */ /* 0x000fe20000000000 */
[----:B------:R-:W-:Y:S01]  /*4cf0*/  @!UP1 UIADD3 UR32, UPT, UPT, UR6, 0x200, URZ ;  /* 0x0000020006209890 */ /* 0x000fe2000fffe0ff */
[----:B------:R-:W-:Y:S06]  /*4d00*/  VOTEU.ALL UP1, P4 ;  /* 0x0000000000ff7886 */ /* 0x000fec0002020000 */
[----:B------:R-:W-:Y:S01]  /*4d10*/  IMAD.U32 R9, RZ, RZ, UR8 ;  /* 0x00000008ff097e24 */ /* 0x000fe2000f8e00ff */
[----:B------:R-:W-:Y:S01]  /*4d20*/  UPRMT UR8, UR37, 0x654, UR33 ;  /* 0x0000065425087896 */ /* 0x000fe20008000021 */
[----:B------:R-:W-:Y:S03]  /*4d30*/  IMAD.U32 R8, RZ, RZ, UR9 ;  /* 0x00000009ff087e24 */ /* 0x000fe6000f8e00ff */
[----:B------:R-:W-:Y:S02]  /*4d40*/  @!P4 R2UR UR15, R9 ;  /* 0x00000000090fc2ca */ /* 0x000fe400000e0000 */
[----:B------:R-:W-:Y:S02]  /*4d50*/  @!P4 R2UR UR14, R8 ;  /* 0x00000000080ec2ca */ /* 0x000fe400000e0000 */
[----:B------:R-:W-:Y:S05]  /*4d60*/  @!P4 IADD3 R8, P0, PT, R30, 0x580, RZ ;  /* 0x000005801e08c810 */ /* 0x000fea0007f1e0ff */
[----:B------:R-:W-:Y:S06]  /*4d70*/  @!P4 IMAD.X R2, RZ, RZ, R31, P0 ;  /* 0x000000ffff02c224 */ /* 0x000fec00000e061f */
[----:B------:R1:W-:Y:S01]  /*4d80*/  @!UP1 UTMALDG.3D [UR32], [UR14], desc[UR10] ;  /* 0x00000a200e0095b4 */ /* 0x0003e20008011000 */
[----:B------:R1:W-:Y:S01]  /*4d90*/  @!P4 SYNCS.ARRIVE.TRANS64.RED.A0TR RZ, [UR6+0x40], R0 ;  /* 0x00004000ffffc9a7 */ /* 0x0003e20008300406 */
[----:B------:R-:W-:Y:S01]  /*4da0*/  SYNCS.ARRIVE.TRANS64.RED.A1T0 RZ, [UR8], RZ ;  /* 0x000000ffffff79a7 */ /* 0x000fe20008100408 */
[----:B------:R-:W2:Y:S02]  /*4db0*/  SYNCS.PHASECHK.TRANS64.TRYWAIT P2, [UR6+0x68], R14 ;  /* 0x0000680eff0075a7 */ /* 0x000ea40008041106 */
[----:B-12---:R-:W-:Y:S05]  /*4dc0*/  @!P2 BRA `(.L_x_93) ;  /* 0x00000050009ca947 */ /* 0x006fea0003800000 */
.L_x_184:
[----:B------:R-:W-:Y:S01]  /*4dd0*/  @!P4 R2UR UR8, R2 ;  /* 0x000000000208c2ca */ /* 0x000fe200000e0000 */
[----:B------:R-:W-:Y:S01]  /*4de0*/  VOTEU.ALL UP1, P4 ;  /* 0x0000000000ff7886 */ /* 0x000fe20002020000 */
[----:B------:R-:W-:Y:S01]  /*4df0*/  @!P4 R2UR UR9, R8 ;  /* 0x000000000809c2ca */ /* 0x000fe200000e0000 */
[----:B-1----:R-:W-:Y:S01]  /*4e00*/  @!P4 IMAD.MOV.U32 R0, RZ, RZ, 0x2000 ;  /* 0x00002000ff00c424 */ /* 0x002fe200078e00ff */
[----:B------:R-:W-:Y:S01]  /*4e10*/  UMOV UR10, 0x0 ;  /* 0x00000000000a7882 */ /* 0x000fe20000000000 */
[----:B------:R-:W-:Y:S01]  /*4e20*/  UMOV UR11, 0x10000000 ;  /* 0x10000000000b7882 */ /* 0x000fe20000000000 */
[----:B------:R-:W-:Y:S02]  /*4e30*/  @!UP1 UIADD3 UR26, UPT, UPT, UR34, 0x20, URZ ;  /* 0x00000020221a9890 */ /* 0x000fe4000fffe0ff */
[----:B------:R-:W-:Y:S01]  /*4e40*/  @!UP1 UIADD3 UR24, UPT, UPT, UR6, 0x2200, URZ ;  /* 0x0000220006189890 */ /* 0x000fe2000fffe0ff */
[----:B------:R-:W-:Y:S01]  /*4e50*/  VOTEU.ALL UP1, P4 ;  /* 0x0000000000ff7886 */ /* 0x000fe20002020000 */
[----:B------:R-:W-:Y:S01]  /*4e60*/  UMOV UR27, UR35 ;  /* 0x00000023001b7c82 */ /* 0x000fe20008000000 */
[----:B------:R-:W-:Y:S02]  /*4e70*/  UMOV UR28, UR36 ;  /* 0x00000024001c7c82 */ /* 0x000fe40008000000 */
        /* <DEDUP_REMOVED lines=12> */
.L_x_186:
[----:B------:R-:W2:Y:S01]  /*4f40*/  LDC.64 R12, c[0x0][0xb18] ;  /* 0x0002c600ff0c7b82 */ /* 0x000ea20000000a00 */
[----:B------:R-:W-:Y:S01]  /*4f50*/  @!P4 R2UR UR8, R2 ;  /* 0x000000000208c2ca */ /* 0x000fe200000e0000 */
[----:B------:R-:W-:Y:S01]  /*4f60*/  VOTEU.ALL UP1, P4 ;  /* 0x0000000000ff7886 */ /* 0x000fe20002020000 */
[----:B------:R-:W-:Y:S01]  /*4f70*/  @!P4 R2UR UR9, R8 ;  /* 0x000000000809c2ca */ /* 0x000fe200000e0000 */
[----:B-1----:R-:W-:Y:S01]  /*4f80*/  @!P4 IMAD.MOV.U32 R0, RZ, RZ, 0x2000 ;  /* 0x00002000ff00c424 */ /* 0x002fe200078e00ff */
[----:B------:R-:W-:Y:S03]  /*4f90*/  UMOV UR10, 0x0 ;  /* 0x00000000000a7882 */ /* 0x000fe60000000000 */
[----:B------:R-:W1:Y:S01]  /*4fa0*/  @!P1 LDC R2, c[0x0][0xb0c] ;  /* 0x0002c300ff029b82 */ /* 0x000e620000000800 */
[----:B------:R-:W-:Y:S01]  /*4fb0*/  @!UP1 UIADD3 UR18, UPT, UPT, UR34, 0x40, URZ ;  /* 0x0000004022129890 */ /* 0x000fe2000fffe0ff */
[----:B------:R-:W-:Y:S01]  /*4fc0*/  @P3 SHF.R.U32.HI R26, RZ, 0x10, R21 ;  /* 0x00000010ff1a3819 */ /* 0x000fe20000011615 */
[----:B------:R-:W-:Y:S01]  /*4fd0*/  @!UP1 UIADD3 UR16, UPT, UPT, UR6, 0x4200, URZ ;  /* 0x0000420006109890 */ /* 0x000fe2000fffe0ff */
[----:B------:R-:W-:Y:S01]  /*4fe0*/  VIADD R28, R28, 0x1 ;  /* 0x000000011c1c7836 */ /* 0x000fe20000000000 */
[----:B------:R-:W-:Y:S01]  /*4ff0*/  VOTEU.ALL UP1, P4 ;  /* 0x0000000000ff7886 */ /* 0x000fe20002020000 */
[----:B------:R-:W-:Y:S01]  /*5000*/  UMOV UR11, 0x10000000 ;  /* 0x10000000000b7882 */ /* 0x000fe20000000000 */
[----:B------:R-:W-:Y:S01]  /*5010*/  UMOV UR19, UR35 ;  /* 0x0000002300137c82 */ /* 0x000fe20008000000 */
[----:B------:R-:W-:Y:S01]  /*5020*/  IMAD.U32 R9, RZ, RZ, UR8 ;  /* 0x00000008ff097e24 */ /* 0x000fe2000f8e00ff */
[----:B------:R-:W-:Y:S01]  /*5030*/  UMOV UR20, UR36 ;  /* 0x0000002400147c82 */ /* 0x000fe20008000000 */
[----:B------:R-:W-:Y:S01]  /*5040*/  IMAD.U32 R8, RZ, RZ, UR9 ;  /* 0x00000009ff087e24 */ /* 0x000fe2000f8e00ff */
[----:B------:R-:W-:Y:S02]  /*5050*/  UPRMT UR8, UR37, 0x654, UR17 ;  /* 0x0000065425087896 */ /* 0x000fe40008000011 */
[----:B------:R-:W-:Y:S02]  /*5060*/  @!P4 R2UR UR15, R9 ;  /* 0x00000000090fc2ca */ /* 0x000fe400000e0000 */
[----:B------:R-:W-:Y:S02]  /*5070*/  @!P4 R2UR UR14, R8 ;  /* 0x00000000080ec2ca */ /* 0x000fe400000e0000 */
[----:B------:R-:W4:Y:S11]  /*5080*/  LDC.64 R8, c[0x0][0xb10] ;  /* 0x0002c400ff087b82 */ /* 0x000f360000000a00 */
[----:B------:R1:W-:Y:S01]  /*5090*/  @!UP1 UTMALDG.3D [UR16], [UR14], desc[UR10] ;  /* 0x00000a100e0095b4 */ /* 0x0003e20008011000 */
[----:B------:R5:W-:Y:S01]  /*50a0*/  @!P4 SYNCS.ARRIVE.TRANS64.RED.A0TR RZ, [UR6+0x50], R0 ;  /* 0x00005000ffffc9a7 */ /* 0x000be20008300406 */
[C---:B----4-:R-:W-:Y:S01]  /*50b0*/  @!P1 IMAD.HI.U32 R8, R11.reuse, R8, RZ ;  /* 0x000000080b089227 */ /* 0x050fe200078e00ff */
[----:B--2---:R-:W-:Y:S02]  /*50c0*/  @!P1 ISETP.NE.AND P0, PT, R12, 0x1, PT ;  /* 0x000000010c00980c */ /* 0x004fe40003f05270 */
[----:B-1----:R-:W-:Y:S01]  /*50d0*/  @!P1 ISETP.NE.AND P2, PT, R2, 0x1, PT ;  /* 0x000000010200980c */ /* 0x002fe20003f45270 */
[----:B------:R-:W-:Y:S01]  /*50e0*/  SYNCS.ARRIVE.TRANS64.RED.A1T0 RZ, [UR8], RZ ;  /* 0x000000ffffff79a7 */ /* 0x000fe20008100408 */
[C---:B------:R-:W-:Y:S01]  /*50f0*/  @!P1 IMAD.HI.U32 R13, R10.reuse, R13, RZ ;  /* 0x0000000d0a0d9227 */ /* 0x040fe200078e00ff */
[----:B------:R-:W-:Y:S04]  /*5100*/  @!P1 SHF.R.U32.HI R8, RZ, R9, R8 ;  /* 0x00000009ff089219 */ /* 0x000fe80000011608 */
[----:B------:R-:W-:Y:S01]  /*5110*/  @!P1 SEL R8, R11, R8, !P2 ;  /* 0x000000080b089207 */ /* 0x000fe20005000000 */
[----:B------:R-:W1:Y:S01]  /*5120*/  SYNCS.PHASECHK.TRANS64.TRYWAIT P5, [UR6+0x78], R14 ;  /* 0x0000780eff0075a7 */ /* 0x000e6200080a1106 */
[----:B-----5:R-:W2:Y:S02]  /*5130*/  @!P1 LDC R0, c[0x0][0xb20] ;  /* 0x0002c800ff009b82 */ /* 0x020ea40000000800 */
[----:B--2---:R-:W-:Y:S04]  /*5140*/  @!P1 SHF.R.U32.HI R0, RZ, R0, R13 ;  /* 0x00000000ff009219 */ /* 0x004fe8000001160d */
[----:B------:R-:W-:Y:S05]  /*5150*/  @!P1 SEL R9, R10, R0, !P0 ;  /* 0x000000000a099207 */ /* 0x000fea0004000000 */
[----:B------:R-:W-:Y:S02]  /*5160*/  @!P1 IMAD.IADD R0, R9, 0x1, -R8 ;  /* 0x0000000109009824 */ /* 0x000fe400078e0a08 */
[----:B------:R-:W-:Y:S02]  /*5170*/  @!P1 IMAD.IADD R8, R8, 0x1, -R9 ;  /* 0x0000000108089824 */ /* 0x000fe400078e0a09 */
[----:B------:R-:W-:Y:S02]  /*5180*/  @!P1 IMAD R11, R0, R2, R11 ;  /* 0x00000002000b9224 */ /* 0x000fe400078e020b */
[----:B------:R-:W-:Y:S01]  /*5190*/  @!P1 IMAD R10, R8, R12, R10 ;  /* 0x0000000c080a9224 */ /* 0x000fe200078e020a */
[----:B-1----:R-:W-:Y:S06]  /*51a0*/  @!P5 BRA `(.L_x_95) ;  /* 0x0000004c00d4d947 */ /* 0x002fec0003800000 */
.L_x_188:
[----:B------:R-:W-:Y:S01]  /*51b0*/  @!P4 IADD3 R2, P0, PT, R30, 0x580, RZ ;  /* 0x000005801e02c810 */ /* 0x000fe20007f1e0ff */
[----:B------:R-:W-:Y:S01]  /*51c0*/  VOTEU.ALL UP1, P4 ;  /* 0x0000000000ff7886 */ /* 0x000fe20002020000 */
[----:B------:R-:W-:Y:S01]  /*51d0*/  UMOV UR18, 0x0 ;  /* 0x0000000000127882 */ /* 0x000fe20000000000 */
[----:B------:R-:W-:Y:S01]  /*51e0*/  UMOV UR19, 0x10000000 ;  /* 0x1000000000137882 */ /* 0x000fe20000000000 */
[----:B------:R-:W-:Y:S01]  /*51f0*/  @!P4 R2UR UR9, R2 ;  /* 0x000000000209c2ca */ /* 0x000fe200000e0000 */
[----:B-1----:R-:W-:Y:S01]  /*5200*/  @!P4 IMAD.X R0, RZ, RZ, R31, P0 ;  /* 0x000000ffff00c224 */ /* 0x002fe200000e061f */
[----:B------:R-:W-:Y:S01]  /*5210*/  @!UP1 UIADD3 UR10, UPT, UPT, UR34, 0x60, URZ ;  /* 0x00000060220a9890 */ /* 0x000fe2000fffe0ff */
[----:B------:R-:W-:Y:S01]  /*5220*/  ISETP.NE.AND P0, PT, R28, 0x2, PT ;  /* 0x000000021c00780c */ /* 0x000fe20003f05270 */
[----:B------:R-:W-:Y:S01]  /*5230*/  UMOV UR11, UR35 ;  /* 0x00000023000b7c82 */ /* 0x000fe20008000000 */
[----:B------:R-:W-:Y:S01]  /*5240*/  UMOV UR12, UR36 ;  /* 0x00000024000c7c82 */ /* 0x000fe20008000000 */
[----:B------:R-:W-:Y:S01]  /*5250*/  @!P4 R2UR UR8, R0 ;  /* 0x000000000008c2ca */ /* 0x000fe200000e0000 */
[----:B------:R-:W-:Y:S01]  /*5260*/  IMAD.IADD R15, R10, 0x1, R90 ;  /* 0x000000010a0f7824 */ /* 0x000fe200078e025a */
[----:B------:R-:W-:Y:S01]  /*5270*/  @P3 R2UR UR36, R26 ;  /* 0x000000001a2432ca */ /* 0x000fe200000e0000 */
[----:B------:R-:W-:Y:S01]  /*5280*/  IMAD.IADD R14, R11, 0x1, R91 ;  /* 0x000000010b0e7824 */ /* 0x000fe200078e025b */
[----:B------:R-:W-:Y:S02]  /*5290*/  SEL R0, RZ, 0x1, P0 ;  /* 0x00000001ff007807 */ /* 0x000fe40000000000 */
[----:B------:R-:W-:Y:S01]  /*52a0*/  LOP3.LUT R29, R29, 0x1, RZ, 0x3c, !PT ;  /* 0x000000011d1d7812 */ /* 0x000fe200078e3cff */
[----:B------:R-:W-:Y:S01]  /*52b0*/  IMAD.U32 R8, RZ, RZ, UR9 ;  /* 0x00000009ff087e24 */ /* 0x000fe2000f8e00ff */
[----:B------:R-:W-:Y:S01]  /*52c0*/  @!UP1 UIADD3 UR9, UPT, UPT, UR6, 0x58, URZ ;  /* 0x0000005806099890 */ /* 0x000fe2000fffe0ff */
[----:B------:R-:W-:Y:S02]  /*52d0*/  LOP3.LUT R27, R27, R0, RZ, 0x3c, !PT ;  /* 0x000000001b1b7212 */ /* 0x000fe400078e3cff */
[----:B------:R-:W-:Y:S02]  /*52e0*/  SEL R28, R28, RZ, P0 ;  /* 0x000000ff1c1c7207 */ /* 0x000fe40000000000 */
[----:B------:R-:W-:Y:S01]  /*52f0*/  IMAD.U32 R9, RZ, RZ, UR8 ;  /* 0x00000008ff097e24 */ /* 0x000fe2000f8e00ff */
[----:B------:R-:W-:Y:S01]  /*5300*/  @!P4 R2UR UR14, R8 ;  /* 0x00000000080ec2ca */ /* 0x000fe200000e0000 */
[----:B------:R-:W-:Y:S01]  /*5310*/  @!UP1 UIADD3 UR8, UPT, UPT, UR6, 0x6200, URZ ;  /* 0x0000620006089890 */ /* 0x000fe2000fffe0ff */
[----:B------:R-:W-:Y:S02]  /*5320*/  VOTEU.ALL UP1, P4 ;  /* 0x0000000000ff7886 */ /* 0x000fe40002020000 */
[----:B------:R-:W-:Y:S11]  /*5330*/  @!P4 R2UR UR15, R9 ;  /* 0x00000000090fc2ca */ /* 0x000ff600000e0000 */
[----:B------:R-:W-:Y:S02]  /*5340*/  @!UPT UIADD3 URZ, UPT, UPT, URZ, URZ, URZ ;  /* 0x000000fffffff290 */ /* 0x000fe4000fffe0ff */
[----:B------:R2:W-:Y:S01]  /*5350*/  @!UP1 UTMALDG.3D [UR8], [UR14], desc[UR18] ;  /* 0x000012080e0095b4 */ /* 0x0005e20008011000 */
[----:B------:R2:W-:Y:S01]  /*5360*/  @!P4 SYNCS.ARRIVE.TRANS64.RED.A0TR RZ, [UR6+0x58], R25 ;  /* 0x00005819ffffc9a7 */ /* 0x0005e20008300406 */
[----:B------:R-:W-:Y:S01]  /*5370*/  UPLOP3.LUT UP1, UPT, UPT, UPT, UPT, 0x80, 0x8 ;  /* 0x000000000008789c */ /* 0x000fe20003f2f070 */
[----:B------:R-:W-:Y:S01]  /*5380*/  SYNCS.ARRIVE.TRANS64.RED.A1T0 RZ, [UR13], RZ ;  /* 0x000000ffffff79a7 */ /* 0x000fe2000810040d */
[----:B------:R-:W-:Y:S09]  /*5390*/  @P3 BRA `(.L_x_96) ;  /* 0xfffffff000a03947 */ /* 0x000ff2000383ffff */
[----:B------:R-:W-:-:S04]  /*53a0*/  SHF.L.U32 R2, R29, 0x1f, RZ ;  /* 0x0000001f1d027819 */ /* 0x000fc800000006ff */
[----:B------:R-:W1:Y:S02]  /*53b0*/  SYNCS.PHASECHK.TRANS64.TRYWAIT P0, [UR6+0x60], R2 ;  /* 0x00006002ff0075a7 */ /* 0x000e640008001106 */
[----:B-1----:R-:W-:Y:S05]  /*53c0*/  @!P0 BRA `(.L_x_97) ;  /* 0x0000004c00648947 */ /* 0x002fea0003800000 */
.L_x_190:
[----:B------:R-:W4:Y:S02]  /*53d0*/  SYNCS.PHASECHK.TRANS64.TRYWAIT P0, [UR6+0x68], R2 ;  /* 0x00006802ff0075a7 */ /* 0x000f240008001106 */
[----:B----4-:R-:W-:Y:S05]  /*53e0*/  @!P0 BRA `(.L_x_98) ;  /* 0x0000004c00748947 */ /* 0x010fea0003800000 */
.L_x_192:
[----:B------:R-:W4:Y:S02]  /*53f0*/  SYNCS.PHASECHK.TRANS64.TRYWAIT P0, [UR6+0x70], R2 ;  /* 0x00007002ff0075a7 */ /* 0x000f240008001106 */
[----:B----4-:R-:W-:Y:S05]  /*5400*/  @!P0 BRA `(.L_x_99) ;  /* 0x0000004c00848947 */ /* 0x010fea0003800000 */
.L_x_194:
[----:B-1----:R-:W-:-:S07]  /*5410*/  MOV R0, UR6 ;  /* 0x0000000600007c02 */ /* 0x002fce0008000f00 */
.L_x_100:
[----:B-1----:R-:W-:-:S04]  /*5420*/  SHF.L.U32 R2, R29, 0x1f, RZ ;  /* 0x0000001f1d027819 */ /* 0x002fc800000006ff */
[----:B------:R1:W4:Y:S03]  /*5430*/  SYNCS.PHASECHK.TRANS64.TRYWAIT P0, [R0+URZ+0x78], R2 ;  /* 0x00007802000075a7 */ /* 0x00032600080011ff */
[----:B----4-:R-:W-:Y:S05]  /*5440*/  @!P0 NANOSLEEP.SYNCS 0x989680 ;  /* 0x009896800000895d */ /* 0x010fea0003900000 */
[----:B------:R-:W4:Y:S02]  /*5450*/  @!P0 SYNCS.PHASECHK.TRANS64 P0, [R0+URZ+0x78], R2 ;  /* 0x00007802000085a7 */ /* 0x000f2400080010ff */
[----:B--2-4-:R-:W-:Y:S05]  /*5460*/  @P0 EXIT ;  /* 0x000000000000094d */ /* 0x014fea0003800000 */
[----:B------:R-:W-:Y:S05]  /*5470*/  BRA `(.L_x_100) ;  /* 0xfffffffc00e87947 */ /* 0x000fea000383ffff */
.L_x_85:
[----:B------:R-:W-:-:S06]  /*5480*/  UISETP.GE.AND UP1, UPT, UR10, 0x4, UPT ;  /* 0x000000040a00788c */ /* 0x000fcc000bf26270 */
[----:B------:R-:W-:-:S13]  /*5490*/  PLOP3.LUT P0, PT, PT, PT, UP1, 0x80, 0x8 ;  /* 0x000000000008781c */ /* 0x000fda0003f0f018 */
[----:B------:R-:W-:Y:S05]  /*54a0*/  @!P0 EXIT ;  /* 0x000000000000894d */ /* 0x000fea0003800000 */
[----:B------:R-:W-:Y:S01]  /*54b0*/  BAR.SYNC.DEFER_BLOCKING 0x6, 0xa0 ;  /* 0x0182800000007b1d */ /* 0x000fe20000010000 */
[C---:B------:R-:W-:Y:S01]  /*54c0*/  IMAD.SHL.U32 R2, R105.reuse, 0x20, RZ ;  /* 0x0000002069027824 */ /* 0x040fe200078e00ff */
[C---:B------:R-:W-:Y:S01]  /*54d0*/  SHF.L.U32 R46, R105.reuse, 0x10, RZ ;  /* 0x00000010692e7819 */ /* 0x040fe200000006ff */
[C---:B------:R-:W-:Y:S01]  /*54e0*/  IMAD.SHL.U32 R104, R105.reuse, 0x4, RZ ;  /* 0x0000000469687824 */ /* 0x040fe200078e00ff */
[C---:B------:R-:W-:Y:S01]  /*54f0*/  LOP3.LUT R106, R105.reuse, 0x60, RZ, 0xc0, !PT ;  /* 0x00000060696a7812 */ /* 0x040fe200078ec0ff */
[----:B------:R-:W-:Y:S01]  /*5500*/  HFMA2 R101, -RZ, RZ, 0, 5.9604644775390625e-08 ;  /* 0x00000001ff657431 */ /* 0x000fe200000001ff */
[----:B------:R-:W-:Y:S02]  /*5510*/  UMOV UR48, 0x400 ;  /* 0x0000040000307882 */ /* 0x000fe40000000000 */
[----:B------:R-:W1:Y:S01]  /*5520*/  LDC R95, c[0x0][0x370] ;  /* 0x0000dc00ff5f7b82 */ /* 0x000e620000000800 */
[----:B------:R-:W-:Y:S01]  /*5530*/  ULEA UR48, UR37, UR48, 0x18 ;  /* 0x0000003025307291 */ /* 0x000fe2000f8ec0ff */
[----:B------:R-:W-:Y:S01]  /*5540*/  LOP3.LUT R3, R2, 0xc0, RZ, 0xc0, !PT ;  /* 0x000000c002037812 */ /* 0x000fe200078ec0ff */
[----:B------:R-:W-:Y:S01]  /*5550*/  HFMA2 R99, -RZ, RZ, 0, 0 ;  /* 0x00000000ff637431 */ /* 0x000fe200000001ff */
[----:B------:R-:W-:Y:S01]  /*5560*/  LOP3.LUT R103, R105, 0x2, RZ, 0xc0, !PT ;  /* 0x0000000269677812 */ /* 0x000fe200078ec0ff */
[----:B------:R-:W-:Y:S01]  /*5570*/  UIADD3 UR4, UPT, UPT, UR48, 0x200, URZ ;  /* 0x0000020030047890 */ /* 0x000fe2000fffe0ff */
[----:B------:R-:W-:Y:S01]  /*5580*/  LOP3.LUT R104, R3, 0x18, R104, 0xf8, !PT ;  /* 0x0000001803687812 */ /* 0x000fe200078ef868 */
[----:B------:R-:W-:Y:S01]  /*5590*/  IMAD.MOV.U32 R45, RZ, RZ, RZ ;  /* 0x000000ffff2d7224 */ /* 0x000fe200078e00ff */
[----:B------:R-:W2:Y:S01]  /*55a0*/  LDC R42, c[0x0][0xb0c] ;  /* 0x0002c300ff2a7b82 */ /* 0x000ea20000000800 */
[----:B------:R-:W-:Y:S01]  /*55b0*/  LOP3.LUT R46, R46, 0x600000, RZ, 0xc0, !PT ;  /* 0x006000002e2e7812 */ /* 0x000fe200078ec0ff */
[----:B------:R-:W-:Y:S01]  /*55c0*/  IMAD.MOV.U32 R109, RZ, RZ, RZ ;  /* 0x000000ffff6d7224 */ /* 0x000fe200078e00ff */
[----:B------:R-:W-:Y:S01]  /*55d0*/  LOP3.LUT R104, R104, 0xf20, R2, 0xf8, !PT ;  /* 0x00000f2068687812 */ /* 0x000fe200078ef802 */
[----:B------:R-:W-:Y:S01]  /*55e0*/  IMAD.U32 R97, RZ, RZ, UR4 ;  /* 0x00000004ff617e24 */ /* 0x000fe2000f8e00ff */
[----:B------:R-:W-:Y:S01]  /*55f0*/  LOP3.LUT R105, R105, 0x4, RZ, 0xc0, !PT ;  /* 0x0000000469697812 */ /* 0x000fe200078ec0ff */
[----:B------:R-:W3:Y:S01]  /*5600*/  LDCU.64 UR52, c[0x0][0x348] ;  /* 0x00006900ff3477ac */ /* 0x000ee20008000a00 */
[----:B------:R-:W-:Y:S01]  /*5610*/  MOV R100, RZ ;  /* 0x000000ff00647202 */ /* 0x000fe20000000f00 */
[----:B------:R-:W4:Y:S01]  /*5620*/  LDC R93, c[0x0][0xb20] ;  /* 0x0002c800ff5d7b82 */ /* 0x000f220000000800 */
[----:B------:R-:W3:Y:S01]  /*5630*/  LDS R0, [UR48+0x140] ;  /* 0x00014030ff007984 */ /* 0x000ee20008000800 */
[----:B------:R-:W-:Y:S01]  /*5640*/  IMAD R104, R104, 0x2, R97 ;  /* 0x0000000268687824 */ /* 0x000fe200078e0261 */
[----:B------:R-:W1:Y:S03]  /*5650*/  LDCU.64 UR38, c[0x0][0x888] ;  /* 0x00011100ff2677ac */ /* 0x000e660008000a00 */
[--C-:B------:R-:W-:Y:S01]  /*5660*/  IMAD R103, R103, -0x10, R104.reuse ;  /* 0xfffffff067677824 */ /* 0x100fe200078e0268 */
[----:B------:R-:W1:Y:S01]  /*5670*/  LDCU.64 UR44, c[0x0][0x890] ;  /* 0x00011200ff2c77ac */ /* 0x000e620008000a00 */
[----:B------:R-:W1:Y:S01]  /*5680*/  LDC R41, c[0x0][0xb30] ;  /* 0x0002cc00ff297b82 */ /* 0x000e620000000800 */
[----:B------:R-:W-:Y:S01]  /*5690*/  IMAD R102, R105, -0x10, R104 ;  /* 0xfffffff069667824 */ /* 0x000fe200078e0268 */
[----:B------:R-:W-:Y:S01]  /*56a0*/  UMOV UR49, URZ ;  /* 0x000000ff00317c82 */ /* 0x000fe20008000000 */
[----:B------:R-:W-:-:S05]  /*56b0*/  UMOV UR51, URZ ;  /* 0x000000ff00337c82 */ /* 0x000fca0008000000 */
[----:B------:R-:W1:Y:S08]  /*56c0*/  LDC.64 R88, c[0x0][0xb10] ;  /* 0x0002c400ff587b82 */ /* 0x000e700000000a00 */
[----:B------:R-:W1:Y:S08]  /*56d0*/  LDC.64 R38, c[0x0][0xb18] ;  /* 0x0002c600ff267b82 */ /* 0x000e700000000a00 */
[----:B------:R-:W1:Y:S08]  /*56e0*/  LDC.64 R36, c[0x0][0xb28] ;  /* 0x0002ca00ff247b82 */ /* 0x000e700000000a00 */
[----:B------:R-:W1:Y:S01]  /*56f0*/  LDC.64 R86, c[0x0][0x8b0] ;  /* 0x00022c00ff567b82 */ /* 0x000e620000000a00 */
[----:B---3--:R-:W-:-:S07]  /*5700*/  IMAD.IADD R46, R0, 0x1, R46 ;  /* 0x00000001002e7824 */ /* 0x008fce00078e022e */
[----:B------:R-:W3:Y:S08]  /*5710*/  LDC.64 R84, c[0x0][0x8a8] ;  /* 0x00022a00ff547b82 */ /* 0x000ef00000000a00 */
[----:B--2-4-:R-:W1:Y:S02]  /*5720*/  LDC R94, c[0x0][0x374] ;  /* 0x0000dd00ff5e7b82 */ /* 0x014e640000000800 */
.L_x_144:
[----:B------:R-:W-:Y:S02]  /*5730*/  LEA R0, R109, UR48, 0x3 ;  /* 0x000000306d007c11 */ /* 0x000fe4000f8e18ff */
[----:B------:R-:W-:Y:S02]  /*5740*/  SHF.L.U32 R2, R99, 0x1f, RZ ;  /* 0x0000001f63027819 */ /* 0x000fe400000006ff */
[----:B-1----:R-:W-:Y:S02]  /*5750*/  LEA R16, R109, UR48, 0x4 ;  /* 0x000000306d107c11 */ /* 0x002fe4000f8e20ff */
[----:B------:R-:W2:Y:S02]  /*5760*/  SYNCS.PHASECHK.TRANS64.TRYWAIT P0, [R0+URZ+0x90], R2 ;  /* 0x00009002000075a7 */ /* 0x000ea400080011ff */
[----:B--23--:R-:W-:Y:S05]  /*5770*/  @!P0 BRA `(.L_x_101) ;  /* 0x0000004800c08947 */ /* 0x00cfea0003800000 */
.L_x_195:
[----:B------:R-:W4:Y:S01]  /*5780*/  LDC.64 R10, c[0x0][0xb10] ;  /* 0x0002c400ff0a7b82 */ /* 0x000f220000000a00 */
[----:B------:R-:W3:Y:S01]  /*5790*/  LDS.128 R16, [R16+0x120] ;  /* 0x0001200010107984 */ /* 0x000ee20000000c00 */
[----:B-1----:R-:W-:Y:S01]  /*57a0*/  ISETP.NE.AND P1, PT, R41, 0x1, PT ;  /* 0x000000012900780c */ /* 0x002fe20003f25270 */
[----:B--2---:R-:W-:Y:S01]  /*57b0*/  VIADD R0, R0, 0xa0 ;  /* 0x000000a000007836 */ /* 0x004fe20000000000 */
[----:B------:R-:W-:Y:S04]  /*57c0*/  ISETP.GE.AND P0, PT, R40, 0x1, PT ;  /* 0x000000012800780c */ /* 0x000fe80003f06270 */
[----:B------:R-:W1:Y:S01]  /*57d0*/  LDC.64 R8, c[0x0][0xb18] ;  /* 0x0002c600ff087b82 */ /* 0x000e620000000a00 */
[----:B------:R-:W-:Y:S01]  /*57e0*/  PRMT R0, RZ, 0x654, R0 ;  /* 0x00000654ff007816 */ /* 0x000fe20000000000 */
[----:B------:R-:W-:Y:S01]  /*57f0*/  @!PT LDS RZ, [RZ] ;  /* 0x00000000fffff984 */ /* 0x000fe20000000800 */
[----:B------:R-:W-:Y:S01]  /*5800*/  @!PT LDS RZ, [RZ] ;  /* 0x00000000fffff984 */ /* 0x000fe20000000800 */
[----:B------:R-:W-:Y:S01]  /*5810*/  @!PT LDS RZ, [RZ] ;  /* 0x00000000fffff984 */ /* 0x000fe20000000800 */
[----:B------:R-:W-:Y:S01]  /*5820*/  @!PT LDS RZ, [RZ] ;  /* 0x00000000fffff984 */ /* 0x000fe20000000800 */
[----:B------:R2:W-:Y:S06]  /*5830*/  MEMBAR.ALL.CTA ;  /* 0x0000000000007992 */ /* 0x0005ec0000008000 */
[----:B--2---:R-:W2:Y:S01]  /*5840*/  FENCE.VIEW.ASYNC.S ;  /* 0x00000000000073c6 */ /* 0x004ea20000000000 */
[----:B------:R-:W1:Y:S08]  /*5850*/  @!P1 LDC R12, c[0x0][0xb20] ;  /* 0x0002c800ff0c9b82 */ /* 0x000e700000000800 */
[----:B------:R-:W1:Y:S01]  /*5860*/  @!P1 LDC R7, c[0x0][0xb0c] ;  /* 0x0002c300ff079b82 */ /* 0x000e620000000800 */
[----:B--2---:R2:W-:Y:S01]  /*5870*/  SYNCS.ARRIVE.TRANS64.RED.A1T0 RZ, [R0+URZ], RZ ;  /* 0x000000ff00ff79a7 */ /* 0x0045e200081004ff */
[----:B---3--:R-:W-:Y:S04]  /*5880*/  LOP3.LUT P4, RZ, R18, 0x1, RZ, 0xc0, !PT ;  /* 0x0000000112ff7812 */ /* 0x008fe8000788c0ff */
[----:B------:R-:W-:Y:S09]  /*5890*/  P2R R107, PR, RZ, 0x10 ;  /* 0x00000010ff6b7803 */ /* 0x000ff20000000000 */
[----:B------:R-:W-:Y:S02]  /*58a0*/  @P4 MOV R44, R16 ;  /* 0x00000010002c4202 */ /* 0x000fe40000000f00 */
[----:B------:R-:W-:Y:S01]  /*58b0*/  @P4 LOP3.LUT R43, R17, 0xffff, RZ, 0xc0, !PT ;  /* 0x0000ffff112b4812 */ /* 0x000fe200078ec0ff */
[----:B--2-4-:R-:W-:Y:S06]  /*58c0*/  @!P0 BRA `(.L_x_102) ;  /* 0x0000000000a48947 */ /* 0x014fec0003800000 */
[----:B------:R-:W-:Y:S01]  /*58d0*/  IMAD.HI.U32 R0, R94, R39, RZ ;  /* 0x000000275e007227 */ /* 0x000fe200078e00ff */
[----:B------:R-:W-:Y:S02]  /*58e0*/  ISETP.NE.AND P0, PT, R38, 0x1, PT ;  /* 0x000000012600780c */ /* 0x000fe40003f05270 */
[----:B------:R-:W-:Y:S01]  /*58f0*/  ISETP.NE.AND P2, PT, R40, 0x1, PT ;  /* 0x000000012800780c */ /* 0x000fe20003f45270 */
[----:B------:R-:W-:Y:S01]  /*5900*/  IMAD.HI.U32 R4, R95, R88, RZ ;  /* 0x000000585f047227 */ /* 0x000fe200078e00ff */
[----:B------:R-:W-:Y:S02]  /*5910*/  SHF.R.U32.HI R0, RZ, R93, R0 ;  /* 0x0000005dff007219 */ /* 0x000fe40000011600 */
[----:B------:R-:W-:Y:S01]  /*5920*/  ISETP.NE.AND P3, PT, R42, 0x1, PT ;  /* 0x000000012a00780c */ /* 0x000fe20003f65270 */
[----:B------:R-:W-:Y:S01]  /*5930*/  IMAD.HI.U32 R6, R43, R39, RZ ;  /* 0x000000272b067227 */ /* 0x000fe200078e00ff */
[-C--:B------:R-:W-:Y:S02]  /*5940*/  SHF.R.U32.HI R4, RZ, R89.reuse, R4 ;  /* 0x00000059ff047219 */ /* 0x080fe40000011604 */
[----:B------:R-:W-:Y:S01]  /*5950*/  SEL R0, R94, R0, !P0 ;  /* 0x000000005e007207 */ /* 0x000fe20004000000 */
[----:B------:R-:W-:Y:S01]  /*5960*/  IMAD.HI.U32 R5, R44, R88, RZ ;  /* 0x000000582c057227 */ /* 0x000fe200078e00ff */
[----:B------:R-:W-:Y:S03]  /*5970*/  SEL R4, R95, R4, !P3 ;  /* 0x000000045f047207 */ /* 0x000fe60005800000 */
[-C--:B------:R-:W-:Y:S01]  /*5980*/  IMAD.HI.U32 R3, R0, R36.reuse, RZ ;  /* 0x0000002400037227 */ /* 0x080fe200078e00ff */
[----:B------:R-:W-:Y:S03]  /*5990*/  SHF.R.U32.HI R5, RZ, R89, R5 ;  /* 0x00000059ff057219 */ /* 0x000fe60000011605 */
[----:B------:R-:W-:Y:S01]  /*59a0*/  IMAD.HI.U32 R2, R4, R36, RZ ;  /* 0x0000002404027227 */ /* 0x000fe200078e00ff */
[----:B------:R-:W-:Y:S02]  /*59b0*/  @P2 SHF.R.U32.HI R0, RZ, R37, R3 ;  /* 0x00000025ff002219 */ /* 0x000fe40000011603 */
[----:B------:R-:W-:Y:S02]  /*59c0*/  SHF.R.U32.HI R3, RZ, R93, R6 ;  /* 0x0000005dff037219 */ /* 0x000fe40000011606 */
[----:B------:R-:W-:Y:S01]  /*59d0*/  @P2 SHF.R.U32.HI R4, RZ, R37, R2 ;  /* 0x00000025ff042219 */ /* 0x000fe20000011602 */
[----:B------:R-:W-:Y:S01]  /*59e0*/  IMAD R0, R40, R0, RZ ;  /* 0x0000000028007224 */ /* 0x000fe200078e02ff */
[----:B------:R-:W-:Y:S02]  /*59f0*/  SEL R3, R43, R3, !P0 ;  /* 0x000000032b037207 */ /* 0x000fe40004000000 */
[----:B------:R-:W-:Y:S01]  /*5a00*/  SEL R2, R44, R5, !P3 ;  /* 0x000000052c027207 */ /* 0x000fe20005800000 */
[----:B------:R-:W-:Y:S01]  /*5a10*/  IMAD R5, R40, R4, RZ ;  /* 0x0000000428057224 */ /* 0x000fe200078e02ff */
[C---:B------:R-:W-:Y:S01]  /*5a20*/  ISETP.GE.AND P0, PT, R3.reuse, R0, PT ;  /* 0x000000000300720c */ /* 0x040fe20003f06270 */
[C---:B------:R-:W-:Y:S03]  /*5a30*/  IMAD.HI.U32 R0, R3.reuse, R36, RZ ;  /* 0x0000002403007227 */ /* 0x040fe600078e00ff */
[C---:B------:R-:W-:Y:S02]  /*5a40*/  ISETP.GE.OR P0, PT, R2.reuse, R5, P0 ;  /* 0x000000050200720c */ /* 0x040fe40000706670 */
[----:B------:R-:W-:Y:S04]  /*5a50*/  SHF.R.U32.HI R0, RZ, R37, R0 ;  /* 0x00000025ff007219 */ /* 0x000fe80000011600 */
[C---:B------:R-:W-:Y:S05]  /*5a60*/  SEL R6, R3.reuse, R0, !P2 ;  /* 0x0000000003067207 */ /* 0x040fea0005000000 */
        /* <DEDUP_REMOVED lines=14> */
[----:B------:R-:W-:Y:S07]  /*5b50*/  IMAD R43, R3, R38, R43 ;  /* 0x00000026032b7224 */ /* 0x000fee00078e022b */
.L_x_102:
[----:B-1----:R-:W-:Y:S01]  /*5b60*/  @!P1 ISETP.NE.AND P0, PT, R8, 0x1, PT ;  /* 0x000000010800980c */ /* 0x002fe20003f05270 */
[----:B------:R-:W-:Y:S01]  /*5b70*/  @!P1 IMAD.HI.U32 R2, R43, R9, RZ ;  /* 0x000000092b029227 */ /* 0x000fe200078e00ff */
[----:B------:R-:W-:Y:S01]  /*5b80*/  R2UR UR42, R14 ;  /* 0x000000000e2a72ca */ /* 0x000fe200000e0000 */
[----:B------:R-:W-:Y:S01]  /*5b90*/  BSSY.RECONVERGENT B6, `(.L_x_103) ;  /* 0x0000031000067945 */ /* 0x000fe20003800200 */
[----:B------:R-:W-:Y:S01]  /*5ba0*/  R2UR UR41, R15 ;  /* 0x000000000f2972ca */ /* 0x000fe200000e0000 */
[C---:B------:R-:W-:Y:S01]  /*5bb0*/  @!P1 IMAD.HI.U32 R0, R44.reuse, R10, RZ ;  /* 0x0000000a2c009227 */ /* 0x040fe200078e00ff */
[----:B------:R-:W-:Y:S02]  /*5bc0*/  @!P1 SHF.R.U32.HI R2, RZ, R12, R2 ;  /* 0x0000000cff029219 */ /* 0x000fe40000011602 */
[----:B------:R-:W-:Y:S01]  /*5bd0*/  @!P1 ISETP.NE.AND P2, PT, R7, 0x1, PT ;  /* 0x000000010700980c */ /* 0x000fe20003f45270 */
[----:B------:R-:W-:Y:S01]  /*5be0*/  VIADD R109, R109, 0x1 ;  /* 0x000000016d6d7836 */ /* 0x000fe20000000000 */
[----:B------:R-:W-:Y:S02]  /*5bf0*/  @!P1 SEL R2, R43, R2, !P0 ;  /* 0x000000022b029207 */ /* 0x000fe40004000000 */
[----:B------:R-:W-:Y:S02]  /*5c00*/  @!P1 SHF.R.U32.HI R0, RZ, R11, R0 ;  /* 0x0000000bff009219 */ /* 0x000fe40000011600 */
[----:B------:R-:W-:Y:S01]  /*5c10*/  LOP3.LUT P0, RZ, R97, 0x1b0, RZ, 0xc0, !PT ;  /* 0x000001b061ff7812 */ /* 0x000fe2000780c0ff */
[----:B------:R-:W-:Y:S01]  /*5c20*/  USHF.L.U32 UR42, UR42, 0x7, URZ ;  /* 0x000000072a2a7899 */ /* 0x000fe200080006ff */
[----:B------:R-:W-:Y:S01]  /*5c30*/  @!P1 SEL R3, R44, R0, !P2 ;  /* 0x000000002c039207 */ /* 0x000fe20005000000 */
[----:B------:R-:W-:Y:S01]  /*5c40*/  USHF.L.U32 UR41, UR41, 0x7, URZ ;  /* 0x0000000729297899 */ /* 0x000fe200080006ff */
[----:B------:R-:W-:Y:S03]  /*5c50*/  @P4 SHF.R.U32.HI R98, RZ, 0x10, R17 ;  /* 0x00000010ff624819 */ /* 0x000fe60000011611 */
[----:B------:R-:W-:Y:S02]  /*5c60*/  @!P1 IMAD.IADD R0, R2, 0x1, -R3 ;  /* 0x0000000102009824 */ /* 0x000fe400078e0a03 */
[----:B------:R-:W-:Y:S02]  /*5c70*/  @!P1 IMAD.IADD R2, R3, 0x1, -R2 ;  /* 0x0000000103029824 */ /* 0x000fe400078e0a02 */
[----:B------:R-:W-:Y:S02]  /*5c80*/  @!P1 IMAD R44, R0, R7, R44 ;  /* 0x00000007002c9224 */ /* 0x000fe400078e022c */
[----:B------:R-:W-:Y:S01]  /*5c90*/  @!P1 IMAD R43, R2, R8, R43 ;  /* 0x00000008022b9224 */ /* 0x000fe200078e022b */
[----:B------:R-:W-:Y:S06]  /*5ca0*/  @!P0 BRA `(.L_x_104) ;  /* 0x00000000007c8947 */ /* 0x000fec0003800000 */
[----:B------:R-:W1:Y:S01]  /*5cb0*/  LDCU.64 UR8, c[0x4][0x80] ;  /* 0x01001000ff0877ac */ /* 0x000e620008000a00 */
[----:B------:R-:W-:Y:S01]  /*5cc0*/  MOV R2, 0x0 ;  /* 0x0000000000027802 */ /* 0x000fe20000000f00 */
[----:B------:R-:W-:Y:S02]  /*5cd0*/  HFMA2 R12, -RZ, RZ, 0, 5.9604644775390625e-08 ;  /* 0x00000001ff0c7431 */ /* 0x000fe400000001ff */
[----:B------:R-:W-:Y:S01]  /*5ce0*/  IMAD.MOV.U32 R8, RZ, RZ, 0x70 ;  /* 0x00000070ff087424 */ /* 0x000fe200078e00ff */
[----:B------:R2:W3:Y:S01]  /*5cf0*/  LDC.64 R14, c[0x4][R2] ;  /* 0x01000000020e7b82 */ /* 0x0004e20000000a00 */
[----:B------:R-:W4:Y:S01]  /*5d00*/  LDCU.64 UR6, c[0x4][0x88] ;  /* 0x01001100ff0677ac */ /* 0x000f220008000a00 */
[----:B------:R-:W-:Y:S01]  /*5d10*/  IMAD.MOV.U32 R13, RZ, RZ, RZ ;  /* 0x000000ffff0d7224 */ /* 0x000fe200078e00ff */
[----:B------:R-:W2:Y:S01]  /*5d20*/  LDCU.64 UR4, c[0x4][0x8] ;  /* 0x01000100ff0477ac */ /* 0x000ea20008000a00 */
[----:B-1----:R-:W-:Y:S01]  /*5d30*/  MOV R5, UR9 ;  /* 0x0000000900057c02 */ /* 0x002fe20008000f00 */
[----:B------:R-:W-:Y:S01]  /*5d40*/  IMAD.U32 R4, RZ, RZ, UR8 ;  /* 0x00000008ff047e24 */ /* 0x000fe2000f8e00ff */
[----:B----4-:R-:W-:Y:S01]  /*5d50*/  MOV R7, UR7 ;  /* 0x0000000700077c02 */ /* 0x010fe20008000f00 */
[----:B------:R-:W-:Y:S01]  /*5d60*/  IMAD.U32 R6, RZ, RZ, UR6 ;  /* 0x00000006ff067e24 */ /* 0x000fe2000f8e00ff */
[----:B--2---:R-:W-:Y:S01]  /*5d70*/  MOV R11, UR5 ;  /* 0x00000005000b7c02 */ /* 0x004fe20008000f00 */
[----:B------:R-:W-:Y:S02]  /*5d80*/  IMAD.U32 R10, RZ, RZ, UR4 ;  /* 0x00000004ff0a7e24 */ /* 0x000fe4000f8e00ff */
[----:B------:R-:W-:Y:S07]  /*5d90*/  LEPC R20, `(.L_x_105) ;  /* 0x000000001014794e */ /* 0x000fee0000000000 */
[----:B---3-5:R-:W-:Y:S05]  /*5da0*/  CALL.ABS.NOINC R14 ;  /* 0x000000000e007343 */ /* 0x028fea0003c00000 */
.L_x_105:
[----:B------:R-:W1:Y:S01]  /*5db0*/  LDCU.64 UR8, c[0x4][0x80] ;  /* 0x01001000ff0877ac */ /* 0x000e620008000a00 */
[----:B------:R-:W2:Y:S01]  /*5dc0*/  LDC.64 R2, c[0x4][R2] ;  /* 0x0100000002027b82 */ /* 0x000ea20000000a00 */
[----:B------:R-:W-:Y:S02]  /*5dd0*/  HFMA2 R12, -RZ, RZ, 0, 5.9604644775390625e-08 ;  /* 0x00000001ff0c7431 */ /* 0x000fe400000001ff */
[----:B------:R-:W-:Y:S02]  /*5de0*/  IMAD.MOV.U32 R8, RZ, RZ, 0x70 ;  /* 0x00000070ff087424 */ /* 0x000fe400078e00ff */
[----:B------:R-:W-:Y:S01]  /*5df0*/  IMAD.MOV.U32 R13, RZ, RZ, RZ ;  /* 0x000000ffff0d7224 */ /* 0x000fe200078e00ff */
[----:B------:R-:W3:Y:S01]  /*5e00*/  LDCU.64 UR6, c[0x4][0x88] ;  /* 0x01001100ff0677ac */ /* 0x000ee20008000a00 */
[----:B------:R-:W4:Y:S01]  /*5e10*/  LDCU.64 UR4, c[0x4][0x8] ;  /* 0x01000100ff0477ac */ /* 0x000f220008000a00 */
[----:B-1----:R-:W-:Y:S02]  /*5e20*/  MOV R4, UR8 ;  /* 0x0000000800047c02 */ /* 0x002fe40008000f00 */
[----:B------:R-:W-:Y:S02]  /*5e30*/  MOV R5, UR9 ;  /* 0x0000000900057c02 */ /* 0x000fe40008000f00 */
[----:B---3--:R-:W-:Y:S01]  /*5e40*/  MOV R7, UR7 ;  /* 0x0000000700077c02 */ /* 0x008fe20008000f00 */
[----:B------:R-:W-:Y:S01]  /*5e50*/  IMAD.U32 R6, RZ, RZ, UR6 ;  /* 0x00000006ff067e24 */ /* 0x000fe2000f8e00ff */
[----:B----4-:R-:W-:Y:S01]  /*5e60*/  MOV R11, UR5 ;  /* 0x00000005000b7c02 */ /* 0x010fe20008000f00 */
[----:B------:R-:W-:Y:S02]  /*5e70*/  IMAD.U32 R10, RZ, RZ, UR4 ;  /* 0x00000004ff0a7e24 */ /* 0x000fe4000f8e00ff */
[----:B------:R-:W-:Y:S07]  /*5e80*/  LEPC R20, `(.L_x_104) ;  /* 0x000000001014794e */ /* 0x000fee0000000000 */
[----:B--2---:R-:W-:Y:S05]  /*5e90*/  CALL.ABS.NOINC R2 ;  /* 0x0000000002007343 */ /* 0x004fea0003c00000 */
.L_x_104:
[----:B------:R-:W-:Y:S05]  /*5ea0*/  BSYNC.RECONVERGENT B6 ;  /* 0x0000000000067941 */ /* 0x000fea0003800200 */
.L_x_103:
[----:B------:R-:W-:Y:S01]  /*5eb0*/  ISETP.NE.U32.AND P4, PT, R86, RZ, PT ;  /* 0x000000ff5600720c */ /* 0x000fe20003f85070 */
[----:B------:R-:W-:Y:S01]  /*5ec0*/  UISETP.NE.AND UP2, UPT, UR50, URZ, UPT ;  /* 0x000000ff3200728c */ /* 0x000fe2000bf45270 */
[----:B------:R-:W-:Y:S01]  /*5ed0*/  ISETP.NE.U32.AND P2, PT, RZ, UR38, PT ;  /* 0x00000026ff007c0c */ /* 0x000fe2000bf45070 */
[----:B------:R-:W-:Y:S01]  /*5ee0*/  UISETP.NE.U32.AND UP1, UPT, UR44, URZ, UPT ;  /* 0x000000ff2c00728c */ /* 0x000fe2000bf25070 */
[----:B------:R-:W-:Y:S01]  /*5ef0*/  ISETP.NE.AND.EX P4, PT, R87, RZ, PT, P4 ;  /* 0x000000ff5700720c */ /* 0x000fe20003f85340 */
[----:B------:R-:W-:Y:S01]  /*5f00*/  UPLOP3.LUT UP0, UPT, UPT, UPT, UPT, 0x40, 0x4 ;  /* 0x000000000004789c */ /* 0x000fe20003f0e870 */
[----:B------:R-:W-:Y:S01]  /*5f10*/  ISETP.NE.AND.EX P2, PT, RZ, UR39, PT, P2 ;  /* 0x00000027ff007c0c */ /* 0x000fe2000bf45320 */
[----:B------:R-:W-:Y:S01]  /*5f20*/  UISETP.NE.AND.EX UP1, UPT, UR45, URZ, UPT, UP1 ;  /* 0x000000ff2d00728c */ /* 0x000fe2000bf25310 */
[----:B------:R-:W-:Y:S04]  /*5f30*/  PLOP3.LUT P1, PT, PT, PT, UP2, 0x80, 0x8 ;  /* 0x000000000008781c */ /* 0x000fe80003f2f028 */
[----:B------:R-:W-:Y:S06]  /*5f40*/  @UP2 UPLOP3.LUT UP0, UPT, UPT, UPT, UP1, 0x80, 0x8 ;  /* 0x000000000008289c */ /* 0x000fec0003f0f010 */
[----:B------:R-:W-:Y:S01]  /*5f50*/  PLOP3.LUT P0, PT, PT, PT, UP0, 0x80, 0x8 ;  /* 0x000000000008781c */ /* 0x000fe20003f0f008 */
[----:B------:R-:W-:Y:S01]  /*5f60*/  @!UPT UIADD3 URZ, UPT, UPT, URZ, URZ, URZ ;  /* 0x000000fffffff290 */ /* 0x000fe2000fffe0ff */
[----:B------:R-:W-:Y:S11]  /*5f70*/  BRA.U !UP1, `(.L_x_106) ;  /* 0x0000000109387547 */ /* 0x000ff6000b800000 */
[----:B------:R-:W-:Y:S01]  /*5f80*/  UISETP.NE.U32.AND UP0, UPT, UR38, URZ, UPT ;  /* 0x000000ff2600728c */ /* 0x000fe2000bf05070 */
[----:B------:R-:W-:Y:S02]  /*5f90*/  HFMA2 R0, -RZ, RZ, 0, 5.9604644775390625e-08 ;  /* 0x00000001ff007431 */ /* 0x000fe400000001ff */
[----:B------:R-:W-:Y:S01]  /*5fa0*/  IMAD.MOV.U32 R92, RZ, RZ, 0x1 ;  /* 0x00000001ff5c7424 */ /* 0x000fe200078e00ff */
[----:B------:R-:W-:Y:S06]  /*5fb0*/  UISETP.NE.AND.EX UP0, UPT, UR39, URZ, UPT, UP0 ;  /* 0x000000ff2700728c */ /* 0x000fec000bf05300 */
[----:B------:R-:W-:Y:S05]  /*5fc0*/  PLOP3.LUT P3, PT, PT, PT, UP0, 0x80, 0x8 ;  /* 0x000000000008781c */ /* 0x000fea0003f6f008 */
[----:B------:R-:W1:Y:S01]  /*5fd0*/  @UP0 LDCU.64 UR6, c[0x0][0x888] ;  /* 0x00011100ff0607ac */ /* 0x000e620008000a00 */
[----:B------:R-:W-:Y:S07]  /*5fe0*/  @UP0 UIMAD UR4, UR36, UR44, URZ ;  /* 0x0000002c240402a4 */ /* 0x000fee000f8e02ff */
[----:B------:R-:W-:Y:S01]  /*5ff0*/  @!P3 PRMT R92, R0, 0x7610, R92 ;  /* 0x00007610005cb816 */ /* 0x000fe2000000005c */
[----:B-1----:R-:W-:Y:S03]  /*6000*/  @UP0 UIMAD.WIDE UR6, UR4, 0x4, UR6 ;  /* 0x00000004040608a5 */ /* 0x002fe6000f8e0206 */
[----:B------:R-:W1:Y:S03]  /*6010*/  @!UP0 LDCU UR4, c[0x0][0x880] ;  /* 0x00011000ff0487ac */ /* 0x000e660008000800 */
[----:B------:R-:W-:Y:S01]  /*6020*/  IMAD.U32 R2, RZ, RZ, UR6 ;  /* 0x00000006ff027e24 */ /* 0x000fe2000f8e00ff */
[----:B------:R-:W-:Y:S05]  /*6030*/  MOV R3, UR7 ;  /* 0x0000000700037c02 */ /* 0x000fea0008000f00 */
[----:B-----5:R2:W5:Y:S02]  /*6040*/  @P3 LDG.E R49, desc[UR46][R2.64] ;  /* 0x0000002e02313981 */ /* 0x020564000c1e1900 */
[----:B-12---:R-:W-:Y:S02]  /*6050*/  @!P3 IMAD.U32 R49, RZ, RZ, UR4 ;  /* 0x00000004ff31be24 */ /* 0x006fe4000f8e00ff */
.L_x_106:
[----:B------:R-:W-:Y:S05]  /*6060*/  @!P4 BRA `(.L_x_107) ;  /* 0x000000000020c947 */ /* 0x000fea0003800000 */
[----:B------:R-:W-:Y:S04]  /*6070*/  ISETP.NE.U32.AND P3, PT, R84, RZ, PT ;  /* 0x000000ff5400720c */ /* 0x000fe80003f65070 */
[----:B------:R-:W-:Y:S11]  /*6080*/  ISETP.NE.AND.EX P3, PT, R85, RZ, PT, P3 ;  /* 0x000000ff5500720c */ /* 0x000ff60003f65330 */
[----:B------:R-:W-:Y:S02]  /*6090*/  @!UPT UIADD3 URZ, UPT, UPT, URZ, URZ, URZ ;  /* 0x000000fffffff290 */ /* 0x000fe4000fffe0ff */
[----:B------:R-:W1:Y:S01]  /*60a0*/  @P3 LDC.64 R2, c[0x0][0x8a8] ;  /* 0x00022a00ff023b82 */ /* 0x000e620000000a00 */
[----:B------:R-:W-:Y:S04]  /*60b0*/  @P3 IMAD R0, R86, UR36, RZ ;  /* 0x0000002456003c24 */ /* 0x000fe8000f8e02ff */
[----:B-1----:R-:W-:Y:S05]  /*60c0*/  @P3 IMAD.WIDE R2, R0, 0x4, R2 ;  /* 0x0000000400023825 */ /* 0x002fea00078e0202 */
[----:B-----5:R1:W5:Y:S02]  /*60d0*/  @P3 LDG.E R47, desc[UR46][R2.64] ;  /* 0x0000002e022f3981 */ /* 0x020364000c1e1900 */
[----:B-1----:R-:W2:Y:S02]  /*60e0*/  @!P3 LDC R47, c[0x0][0x8a0] ;  /* 0x00022800ff2fbb82 */ /* 0x002ea40000000800 */
.L_x_107:
[----:B-----5:R-:W-:Y:S01]  /*60f0*/  FSETP.NEU.AND P3, PT, R49, RZ, PT ;  /* 0x000000ff3100720b */ /* 0x020fe20003f6d000 */
[----:B------:R-:W-:Y:S01]  /*6100*/  BSSY B1, `(.L_x_108) ;  /* 0x0000039000017945 */ /* 0x000fe20003800000 */
[----:B------:R-:W-:Y:S01]  /*6110*/  SEL R3, RZ, 0xffffffff, P2 ;  /* 0xffffffffff037807 */ /* 0x000fe20001000000 */
[----:B------:R-:W-:Y:S01]  /*6120*/  IMAD.MOV.U32 R61, RZ, RZ, 0x1 ;  /* 0x00000001ff3d7424 */ /* 0x000fe200078e00ff */
[----:B------:R-:W-:Y:S01]  /*6130*/  @P1 LOP3.LUT P2, RZ, R92, 0xff, RZ, 0xc0, !PT ;  /* 0x000000ff5cff1812 */ /* 0x000fe2000784c0ff */
[----:B------:R-:W-:Y:S01]  /*6140*/  IMAD R48, R45, 0x80, R46 ;  /* 0x000000802d307824 */ /* 0x000fe200078e022e */
[----:B------:R-:W-:Y:S01]  /*6150*/  @P1 SEL R0, RZ, 0xffffffff, P3 ;  /* 0xffffffffff001807 */ /* 0x000fe20001800000 */
[----:B------:R-:W-:Y:S01]  /*6160*/  IMAD R110, R105, -0x10, R103 ;  /* 0xfffffff0696e7824 */ /* 0x000fe200078e0267 */
[----:B------:R-:W-:Y:S01]  /*6170*/  LOP3.LUT R101, R101, 0x1, RZ, 0x3c, !PT ;  /* 0x0000000165657812 */ /* 0x000fe200078e3cff */
[----:B------:R-:W-:Y:S01]  /*6180*/  IMAD.MOV.U32 R60, RZ, RZ, RZ ;  /* 0x000000ffff3c7224 */ /* 0x000fe200078e00ff */
[----:B------:R-:W-:Y:S02]  /*6190*/  @P0 SEL R0, R3, R0, !P2 ;  /* 0x0000000003000207 */ /* 0x000fe40005000000 */
[----:B------:R-:W-:Y:S02]  /*61a0*/  CS2R R82, SRZ ;  /* 0x0000000000527805 */ /* 0x000fe4000001ff00 */
[----:B------:R-:W-:Y:S02]  /*61b0*/  LEA R112, R45, UR48, 0x3 ;  /* 0x000000302d707c11 */ /* 0x000fe4000f8e18ff */
[----:B------:R-:W-:Y:S02]  /*61c0*/  CS2R R80, SRZ ;  /* 0x0000000000507805 */ /* 0x000fe4000001ff00 */
[----:B------:R-:W-:Y:S02]  /*61d0*/  @P1 LOP3.LUT R0, R0, 0x1, RZ, 0xc0, !PT ;  /* 0x0000000100001812 */ /* 0x000fe400078ec0ff */
[----:B------:R-:W-:Y:S02]  /*61e0*/  CS2R R74, SRZ ;  /* 0x00000000004a7805 */ /* 0x000fe4000001ff00 */
[----:B------:R-:W-:Y:S02]  /*61f0*/  PLOP3.LUT P2, PT, PT, PT, UP1, 0x80, 0x8 ;  /* 0x000000000008781c */ /* 0x000fe40003f4f018 */
[----:B------:R-:W-:Y:S02]  /*6200*/  CS2R R72, SRZ ;  /* 0x0000000000487805 */ /* 0x000fe4000001ff00 */
[----:B------:R-:W-:Y:S02]  /*6210*/  ISETP.NE.U32.OR P5, PT, R0, 0x1, !P1 ;  /* 0x000000010000780c */ /* 0x000fe40004fa5470 */
[----:B------:R-:W-:Y:S02]  /*6220*/  CS2R R66, SRZ ;  /* 0x0000000000427805 */ /* 0x000fe4000001ff00 */
[----:B------:R-:W-:Y:S02]  /*6230*/  LOP3.LUT P4, R108, R92, 0xff, RZ, 0xc0, !PT ;  /* 0x000000ff5c6c7812 */ /* 0x000fe4000788c0ff */
[----:B------:R-:W-:Y:S02]  /*6240*/  CS2R R64, SRZ ;  /* 0x0000000000407805 */ /* 0x000fe4000001ff00 */
[----:B------:R-:W-:Y:S02]  /*6250*/  SEL R2, RZ, 0xffffffff, P3 ;  /* 0xffffffffff027807 */ /* 0x000fe40001800000 */
[----:B------:R-:W-:Y:S02]  /*6260*/  CS2R R58, SRZ ;  /* 0x00000000003a7805 */ /* 0x000fe4000001ff00 */
[----:B------:R-:W-:Y:S02]  /*6270*/  P2R R111, PR, RZ, 0x20 ;  /* 0x00000020ff6f7803 */ /* 0x000fe40000000000 */
[----:B------:R-:W-:Y:S02]  /*6280*/  CS2R R56, SRZ ;  /* 0x0000000000387805 */ /* 0x000fe4000001ff00 */
[----:B------:R-:W-:Y:S02]  /*6290*/  @P2 SEL R2, R3, R2, !P4 ;  /* 0x0000000203022207 */ /* 0x000fe40006000000 */
[----:B------:R-:W-:Y:S02]  /*62a0*/  @P5 SHF.L.U32 R0, R101, 0x1f, RZ ;  /* 0x0000001f65005819 */ /* 0x000fe400000006ff */
[----:B------:R-:W-:Y:S02]  /*62b0*/  LOP3.LUT R2, R2, 0x1, RZ, 0xc0, !PT ;  /* 0x0000000102027812 */ /* 0x000fe400078ec0ff */
[----:B------:R1:W3:Y:S02]  /*62c0*/  @P5 SYNCS.PHASECHK.TRANS64.TRYWAIT P1, [UR48+0x40], R0 ;  /* 0x00004000ff0055a7 */ /* 0x0002e40008021130 */
[----:B------:R-:W-:Y:S04]  /*62d0*/  ISETP.NE.U32.AND P2, PT, R2, 0x1, PT ;  /* 0x000000010200780c */ /* 0x000fe80003f45070 */
[----:B------:R-:W-:Y:S02]  /*62e0*/  P2R R62, PR, RZ, 0x4 ;  /* 0x00000004ff3e7803 */ /* 0x000fe40000000000 */
[----:B-1----:R-:W-:Y:S04]  /*62f0*/  SHF.L.U32 R0, R100, 0x1f, RZ ;  /* 0x0000001f64007819 */ /* 0x002fe800000006ff */
[----:B------:R1:W4:Y:S01]  /*6300*/  SYNCS.PHASECHK.TRANS64.TRYWAIT P0, [R112+URZ+0xb0], R0 ;  /* 0x0000b000700075a7 */ /* 0x00032200080011ff */
[----:B---3--:R-:W-:Y:S01]  /*6310*/  @P5 SEL R61, RZ, 0x1, !P1 ;  /* 0x00000001ff3d5807 */ /* 0x008fe20004800000 */
[----:B-1----:R-:W-:Y:S06]  /*6320*/  @!P5 BRA `(.L_x_109) ;  /* 0x000000000058d947 */ /* 0x002fec0003800000 */
[----:B------:R-:W-:Y:S01]  /*6330*/  IMAD.MOV.U32 R83, RZ, RZ, RZ ;  /* 0x000000ffff537224 */ /* 0x000fe200078e00ff */
[----:B------:R-:W-:Y:S01]  /*6340*/  ISETP.NE.AND P1, PT, R61, RZ, PT ;  /* 0x000000ff3d00720c */ /* 0x000fe20003f25270 */
[----:B------:R-:W-:Y:S01]  /*6350*/  BSSY B0, `(.L_x_110) ;  /* 0x000000c000007945 */ /* 0x000fe20003800000 */
[----:B------:R-:W-:Y:S02]  /*6360*/  CS2R R58, SRZ ;  /* 0x00000000003a7805 */ /* 0x000fe4000001ff00 */
[----:B------:R-:W-:Y:S02]  /*6370*/  CS2R R56, SRZ ;  /* 0x0000000000387805 */ /* 0x000fe4000001ff00 */
[----:B------:R-:W-:Y:S02]  /*6380*/  CS2R R66, SRZ ;  /* 0x0000000000427805 */ /* 0x000fe4000001ff00 */
[----:B------:R-:W-:Y:S02]  /*6390*/  CS2R R64, SRZ ;  /* 0x0000000000407805 */ /* 0x000fe4000001ff00 */
[----:B------:R-:W-:Y:S02]  /*63a0*/  CS2R R74, SRZ ;  /* 0x00000000004a7805 */ /* 0x000fe4000001ff00 */
[----:B------:R-:W-:Y:S02]  /*63b0*/  CS2R R72, SRZ ;  /* 0x0000000000487805 */ /* 0x000fe4000001ff00 */
[----:B------:R-:W-:Y:S01]  /*63c0*/  CS2R R80, SRZ ;  /* 0x0000000000507805 */ /* 0x000fe2000001ff00 */
[----:B------:R-:W-:Y:S06]  /*63d0*/  @P1 BRA `(.L_x_111) ;  /* 0x00000000000c1947 */ /* 0x000fec0003800000 */
[----:B------:R-:W-:Y:S04]  /*63e0*/  SHF.L.U32 R3, R101, 0x1f, RZ ;  /* 0x0000001f65037819 */ /* 0x000fe800000006ff */
[----:B------:R-:W1:Y:S02]  /*63f0*/  SYNCS.PHASECHK.TRANS64.TRYWAIT P1, [UR48+0x40], R3 ;  /* 0x00004003ff0075a7 */ /* 0x000e640008021130 */
[----:B-1----:R-:W-:Y:S05]  /*6400*/  @!P1 BRA `(.L_x_112) ;  /* 0x0000003c00b09947 */ /* 0x002fea0003800000 */
.L_x_111:
[----:B------:R-:W-:Y:S05]  /*6410*/  BSYNC B0 ;  /* 0x0000000000007941 */ /* 0x000fea0003800000 */
.L_x_110:
[----:B------:R-:W-:Y:S01]  /*6420*/  ISETP.NE.AND P1, PT, R62, RZ, PT ;  /* 0x000000ff3e00720c */ /* 0x000fe20003f25270 */
[----:B------:R-:W-:Y:S11]  /*6430*/  HFMA2 R60, -RZ, RZ, 0, 5.9604644775390625e-08 ;  /* 0x00000001ff3c7431 */ /* 0x000ff600000001ff */
[----:B------:R-:W-:Y:S01]  /*6440*/  @!UPT UIADD3 URZ, UPT, UPT, URZ, URZ, URZ ;  /* 0x000000fffffff290 */ /* 0x000fe2000fffe0ff */
[----:B------:R3:W1:Y:S04]  /*6450*/  @P1 LDS.128 R56, [R104] ;  /* 0x0000000068381984 */ /* 0x0006680000000c00 */
[----:B------:R3:W1:Y:S04]  /*6460*/  @P1 LDS.128 R64, [R103+0x10] ;  /* 0x0000100067401984 */ /* 0x0006680000000c00 */
[----:B------:R3:W1:Y:S04]  /*6470*/  @P1 LDS.128 R72, [R102+0x20] ;  /* 0x0000200066481984 */ /* 0x0006680000000c00 */
[----:B------:R3:W1:Y:S02]  /*6480*/  @P1 LDS.128 R80, [R110+0x30] ;  /* 0x000030006e501984 */ /* 0x0006640000000c00 */
.L_x_109:
[----:B------:R-:W-:Y:S05]  /*6490*/  BSYNC B1 ;  /* 0x0000000000017941 */ /* 0x000fea0003800000 */
.L_x_108:
[----:B-1----:R-:W-:Y:S04]  /*64a0*/  SHF.R.U32.HI R2, RZ, 0x15, R48 ;  /* 0x00000015ff027819 */ /* 0x002fe80000011630 */
[----:B------:R-:W-:Y:S01]  /*64b0*/  LOP3.LUT P1, RZ, R2, 0x3, R96, 0x48, !PT ;  /* 0x0000000302ff7812 */ /* 0x000fe20007824860 */
[----:B------:R-:W-:Y:S01]  /*64c0*/  @!UPT UIADD3 URZ, UPT, UPT, URZ, URZ, URZ ;  /* 0x000000fffffff290 */ /* 0x000fe2000fffe0ff */
[----:B----4-:R-:W-:Y:S11]  /*64d0*/  @P0 BRA `(.L_x_113) ;  /* 0x0000000000080947 */ /* 0x010ff60003800000 */
[----:B------:R-:W1:Y:S02]  /*64e0*/  SYNCS.PHASECHK.TRANS64.TRYWAIT P0, [R112+URZ+0xb0], R0 ;  /* 0x0000b000700075a7 */ /* 0x000e6400080011ff */
[----:B-1----:R-:W-:Y:S05]  /*64f0*/  @!P0 BRA `(.L_x_114) ;  /* 0x0000003c008c8947 */ /* 0x002fea0003800000 */
.L_x_113:
[----:B------:R-:W-:Y:S05]  /*6500*/  @!P1 BRA `(.L_x_115) ;  /* 0x0000000000409947 */ /* 0x000fea0003800000 */
[----:B------:R-:W4:Y:S01]  /*6510*/  LDCU.64 UR8, c[0x4][0x70] ;  /* 0x01000e00ff0877ac */ /* 0x000f220008000a00 */
[----:B------:R-:W-:Y:S01]  /*6520*/  MOV R3, 0x0 ;  /* 0x0000000000037802 */ /* 0x000fe20000000f00 */
[----:B------:R-:W-:Y:S02]  /*6530*/  HFMA2 R12, -RZ, RZ, 0, 5.9604644775390625e-08 ;  /* 0x00000001ff0c7431 */ /* 0x000fe400000001ff */
[----:B------:R-:W-:Y:S02]  /*6540*/  IMAD.MOV.U32 R8, RZ, RZ, 0x192 ;  /* 0x00000192ff087424 */ /* 0x000fe400078e00ff */
[----:B------:R-:W-:Y:S01]  /*6550*/  IMAD.MOV.U32 R13, RZ, RZ, RZ ;  /* 0x000000ffff0d7224 */ /* 0x000fe200078e00ff */
[----:B------:R-:W5:Y:S01]  /*6560*/  LDCU.64 UR6, c[0x4][0x78] ;  /* 0x01000f00ff0677ac */ /* 0x000f620008000a00 */
[----:B------:R-:W1:Y:S01]  /*6570*/  LDC.64 R2, c[0x4][R3] ;  /* 0x0100000003027b82 */ /* 0x000e620000000a00 */
[----:B------:R-:W2:Y:S01]  /*6580*/  LDCU.64 UR4, c[0x4][0x10] ;  /* 0x01000200ff0477ac */ /* 0x000ea20008000a00 */
[----:B----4-:R-:W-:Y:S01]  /*6590*/  MOV R5, UR9 ;  /* 0x0000000900057c02 */ /* 0x010fe20008000f00 */
[----:B------:R-:W-:Y:S01]  /*65a0*/  IMAD.U32 R4, RZ, RZ, UR8 ;  /* 0x00000008ff047e24 */ /* 0x000fe2000f8e00ff */
[----:B-----5:R-:W-:Y:S01]  /*65b0*/  MOV R7, UR7 ;  /* 0x0000000700077c02 */ /* 0x020fe20008000f00 */
[----:B------:R-:W-:Y:S01]  /*65c0*/  IMAD.U32 R6, RZ, RZ, UR6 ;  /* 0x00000006ff067e24 */ /* 0x000fe2000f8e00ff */
[----:B--2---:R-:W-:Y:S01]  /*65d0*/  MOV R11, UR5 ;  /* 0x00000005000b7c02 */ /* 0x004fe20008000f00 */
[----:B------:R-:W-:Y:S02]  /*65e0*/  IMAD.U32 R10, RZ, RZ, UR4 ;  /* 0x00000004ff0a7e24 */ /* 0x000fe4000f8e00ff */
[----:B------:R-:W-:Y:S07]  /*65f0*/  LEPC R20, `(.L_x_115) ;  /* 0x000000001014794e */ /* 0x000fee0000000000 */
[----:B-1-3--:R-:W-:Y:S05]  /*6600*/  CALL.ABS.NOINC R2 ;  /* 0x0000000002007343 */ /* 0x00afea0003c00000 */
.L_x_115:
[----:B------:R-:W-:Y:S05]  /*6610*/  WARPSYNC.ALL ;  /* 0x0000000000007948 */ /* 0x000fea0003800000 */
[----:B------:R-:W-:Y:S01]  /*6620*/  R2UR UR4, R48 ;  /* 0x00000000300472ca */ /* 0x000fe200000e0000 */
[--C-:B------:R-:W-:Y:S01]  /*6630*/  HADD2.F32 R50, -RZ, R56.reuse.H0_H0 ;  /* 0x20000038ff327230 */ /* 0x100fe20000004100 */
[----:B------:R-:W-:Y:S01]  /*6640*/  ISETP.NE.AND P0, PT, R106, RZ, PT ;  /* 0x000000ff6a00720c */ /* 0x000fe20003f05270 */
[----:B------:R-:W-:Y:S01]  /*6650*/  HADD2.F32 R51, -RZ, R56.H1_H1 ;  /* 0x30000038ff337230 */ /* 0x000fe20000004100 */
[----:B------:R-:W-:Y:S01]  /*6660*/  BSSY.RECONVERGENT B0, `(.L_x_116) ;  /* 0x0000086000007945 */ /* 0x000fe20003800200 */
[--C-:B------:R-:W-:Y:S08]  /*6670*/  HADD2.F32 R52, -RZ, R57.reuse.H0_H0 ;  /* 0x20000039ff347230 */ /* 0x100ff00000004100 */
[----:B------:R-:W1:Y:S02]  /*6680*/  LDTM.x32 R4, tmem[UR4] ;  /* 0x00000004000479ee */ /* 0x000e6400082c0000 */
[C---:B-12---:R-:W-:Y:S01]  /*6690*/  FMUL R0, R47.reuse, R4 ;  /* 0x000000042f007220 */ /* 0x046fe20000400000 */
[C---:B------:R-:W-:Y:S01]  /*66a0*/  FMUL R2, R47.reuse, R5 ;  /* 0x000000052f027220 */ /* 0x040fe20000400000 */
[C---:B------:R-:W-:Y:S01]  /*66b0*/  FMUL R4, R47.reuse, R8 ;  /* 0x000000082f047220 */ /* 0x040fe20000400000 */
[----:B------:R-:W-:Y:S01]  /*66c0*/  FMUL R3, R47, R6 ;  /* 0x000000062f037220 */ /* 0x000fe20000400000 */
[C---:B------:R-:W-:Y:S01]  /*66d0*/  FFMA R0, R49.reuse, R50, R0 ;  /* 0x0000003231007223 */ /* 0x040fe20000000000 */
[----:B------:R-:W-:Y:S01]  /*66e0*/  FFMA R2, R49, R51, R2 ;  /* 0x0000003331027223 */ /* 0x000fe20000000002 */
[C---:B------:R-:W-:Y:S01]  /*66f0*/  FMUL R5, R47.reuse, R9 ;  /* 0x000000092f057220 */ /* 0x040fe20000400000 */
        /* <DEDUP_REMOVED lines=16> */
[----:B------:R-:W-:Y:S02]  /*6800*/  HADD2.F32 R32, -RZ, R57.H1_H1 ;  /* 0x30000039ff207230 */ /* 0x000fe40000004100 */
[C---:B------:R-:W-:Y:S01]  /*6810*/  FMUL R26, R47.reuse, R30 ;  /* 0x0000001e2f1a7220 */ /* 0x040fe20000400000 */
[----:B------:R-:W-:Y:S01]  /*6820*/  FMUL R29, R47, R33 ;  /* 0x000000212f1d7220 */ /* 0x000fe20000400000 */
[--C-:B------:R-:W-:Y:S02]  /*6830*/  HADD2.F32 R33, -RZ, R58.reuse.H0_H0 ;  /* 0x2000003aff217230 */ /* 0x100fe40000004100 */
[----:B------:R-:W-:Y:S01]  /*6840*/  FFMA R3, R49, R52, R3 ;  /* 0x0000003431037223 */ /* 0x000fe20000000003 */
[C---:B------:R-:W-:Y:S01]  /*6850*/  FMUL R7, R47.reuse, R7 ;  /* 0x000000072f077220 */ /* 0x040fe20000400000 */
[----:B------:R-:W-:Y:S01]  /*6860*/  FMUL R30, R47, R34 ;  /* 0x000000222f1e7220 */ /* 0x000fe20000400000 */
[----:B------:R-:W-:Y:S01]  /*6870*/  HADD2.F32 R34, -RZ, R58.H1_H1 ;  /* 0x3000003aff227230 */ /* 0x000fe20000004100 */
[----:B------:R-:W-:Y:S01]  /*6880*/  F2FP.F16.F32.PACK_AB R52, R2, R0 ;  /* 0x000000000234723e */ /* 0x000fe200000000ff */
[--C-:B------:R-:W-:Y:S02]  /*6890*/  HADD2.F32 R0, -RZ, R59.reuse.H0_H0 ;  /* 0x2000003bff007230 */ /* 0x100fe40000004100 */
[C---:B------:R-:W-:Y:S01]  /*68a0*/  FFMA R7, R49.reuse, R32, R7 ;  /* 0x0000002031077223 */ /* 0x040fe20000000007 */
[----:B------:R-:W-:Y:S02]  /*68b0*/  HADD2.F32 R2, -RZ, R59.H1_H1 ;  /* 0x3000003bff027230 */ /* 0x000fe40000004100 */
[C---:B------:R-:W-:Y:S01]  /*68c0*/  FFMA R4, R49.reuse, R33, R4 ;  /* 0x0000002131047223 */ /* 0x040fe20000000004 */
[C---:B------:R-:W-:Y:S01]  /*68d0*/  FFMA R5, R49.reuse, R34, R5 ;  /* 0x0000002231057223 */ /* 0x040fe20000000005 */
[----:B------:R-:W-:Y:S01]  /*68e0*/  FFMA R6, R49, R0, R6 ;  /* 0x0000000031067223 */ /* 0x000fe20000000006 */
[--C-:B------:R-:W-:Y:S02]  /*68f0*/  HADD2.F32 R0, -RZ, R64.reuse.H0_H0 ;  /* 0x20000040ff007230 */ /* 0x100fe40000004100 */
[----:B------:R-:W-:Y:S01]  /*6900*/  FMUL R11, R47, R11 ;  /* 0x0000000b2f0b7220 */ /* 0x000fe20000400000 */
[----:B------:R-:W-:Y:S01]  /*6910*/  F2FP.F16.F32.PACK_AB R53, R7, R3 ;  /* 0x000000030735723e */ /* 0x000fe200000000ff */
[--C-:B------:R-:W-:Y:S02]  /*6920*/  HADD2.F32 R3, -RZ, R65.reuse.H0_H0 ;  /* 0x20000041ff037230 */ /* 0x100fe40000004100 */
[----:B------:R-:W-:Y:S01]  /*6930*/  FMUL R15, R47, R15 ;  /* 0x0000000f2f0f7220 */ /* 0x000fe20000400000 */
[C---:B------:R-:W-:Y:S01]  /*6940*/  FFMA R11, R49.reuse, R2, R11 ;  /* 0x00000002310b7223 */ /* 0x040fe2000000000b */
[----:B------:R-:W-:Y:S02]  /*6950*/  HADD2.F32 R2, -RZ, R64.H1_H1 ;  /* 0x30000040ff027230 */ /* 0x000fe40000004100 */
[----:B------:R-:W-:Y:S01]  /*6960*/  FFMA R8, R49, R0, R8 ;  /* 0x0000000031087223 */ /* 0x000fe20000000008 */
[----:B------:R-:W-:Y:S02]  /*6970*/  HADD2.F32 R0, -RZ, R65.H1_H1 ;  /* 0x30000041ff007230 */ /* 0x000fe40000004100 */
[C---:B------:R-:W-:Y:S01]  /*6980*/  FMUL R19, R47.reuse, R19 ;  /* 0x000000132f137220 */ /* 0x040fe20000400000 */
[----:B------:R-:W-:Y:S01]  /*6990*/  FMUL R23, R47, R23 ;  /* 0x000000172f177220 */ /* 0x000fe20000400000 */
[C---:B------:R-:W-:Y:S01]  /*69a0*/  FFMA R9, R49.reuse, R2, R9 ;  /* 0x0000000231097223 */ /* 0x040fe20000000009 */
[C---:B------:R-:W-:Y:S01]  /*69b0*/  FFMA R10, R49.reuse, R3, R10 ;  /* 0x00000003310a7223 */ /* 0x040fe2000000000a */
[----:B------:R-:W-:Y:S01]  /*69c0*/  FFMA R15, R49, R0, R15 ;  /* 0x00000000310f7223 */ /* 0x000fe2000000000f */
[--C-:B------:R-:W-:Y:S02]  /*69d0*/  HADD2.F32 R2, -RZ, R66.reuse.H0_H0 ;  /* 0x20000042ff027230 */ /* 0x100fe40000004100 */
[----:B------:R-:W-:Y:S01]  /*69e0*/  FMUL R27, R47, R27 ;  /* 0x0000001b2f1b7220 */ /* 0x000fe20000400000 */
[----:B------:R-:W-:Y:S01]  /*69f0*/  HADD2.F32 R0, -RZ, R66.H1_H1 ;  /* 0x30000042ff007230 */ /* 0x000fe20000004100 */
[----:B------:R-:W-:Y:S01]  /*6a00*/  F2FP.F16.F32.PACK_AB R54, R5, R4 ;  /* 0x000000040536723e */ /* 0x000fe200000000ff */
[--C-:B------:R-:W-:Y:S02]  /*6a10*/  HADD2.F32 R3, -RZ, R67.reuse.H0_H0 ;  /* 0x20000043ff037230 */ /* 0x100fe40000004100 */
[C---:B------:R-:W-:Y:S01]  /*6a20*/  FFMA R12, R49.reuse, R2, R12 ;  /* 0x00000002310c7223 */ /* 0x040fe2000000000c */
[--C-:B------:R-:W-:Y:S02]  /*6a30*/  HADD2.F32 R2, -RZ, R72.reuse.H0_H0 ;  /* 0x20000048ff027230 */ /* 0x100fe40000004100 */
[C---:B------:R-:W-:Y:S01]  /*6a40*/  FFMA R13, R49.reuse, R0, R13 ;  /* 0x00000000310d7223 */ /* 0x040fe2000000000d */
[----:B------:R-:W-:Y:S02]  /*6a50*/  HADD2.F32 R0, -RZ, R67.H1_H1 ;  /* 0x30000043ff007230 */ /* 0x000fe40000004100 */
[----:B------:R-:W-:Y:S01]  /*6a60*/  FFMA R14, R49, R3, R14 ;  /* 0x00000003310e7223 */ /* 0x000fe2000000000e */
[----:B------:R-:W-:Y:S01]  /*6a70*/  HADD2.F32 R3, -RZ, R72.H1_H1 ;  /* 0x30000048ff037230 */ /* 0x000fe20000004100 */
[----:B------:R-:W-:Y:S01]  /*6a80*/  F2FP.F16.F32.PACK_AB R55, R11, R6 ;  /* 0x000000060b37723e */ /* 0x000fe200000000ff */
[----:B------:R-:W-:Y:S01]  /*6a90*/  FMUL R31, R47, R31 ;  /* 0x0000001f2f1f7220 */ /* 0x000fe20000400000 */
[C---:B------:R-:W-:Y:S01]  /*6aa0*/  FFMA R19, R49.reuse, R0, R19 ;  /* 0x0000000031137223 */ /* 0x040fe20000000013 */
[--C-:B------:R-:W-:Y:S02]  /*6ab0*/  HADD2.F32 R0, -RZ, R73.reuse.H0_H0 ;  /* 0x20000049ff007230 */ /* 0x100fe40000004100 */
[C---:B------:R-:W-:Y:S01]  /*6ac0*/  FFMA R16, R49.reuse, R2, R16 ;  /* 0x0000000231107223 */ /* 0x040fe20000000010 */
[----:B------:R1:W-:Y:S01]  /*6ad0*/  STS.128 [R104], R52 ;  /* 0x0000003468007388 */ /* 0x0003e20000000c00 */
[C---:B------:R-:W-:Y:S01]  /*6ae0*/  FFMA R17, R49.reuse, R3, R17 ;  /* 0x0000000331117223 */ /* 0x040fe20000000011 */
[----:B------:R-:W-:Y:S02]  /*6af0*/  HADD2.F32 R2, -RZ, R73.H1_H1 ;  /* 0x30000049ff027230 */ /* 0x000fe40000004100 */
[----:B------:R-:W-:Y:S01]  /*6b00*/  FFMA R18, R49, R0, R18 ;  /* 0x0000000031127223 */ /* 0x000fe20000000012 */
[--C-:B------:R-:W-:Y:S01]  /*6b10*/  HADD2.F32 R0, -RZ, R74.reuse.H0_H0 ;  /* 0x2000004aff007230 */ /* 0x100fe20000004100 */
[----:B------:R-:W-:Y:S01]  /*6b20*/  F2FP.F16.F32.PACK_AB R8, R9, R8 ;  /* 0x000000080908723e */ /* 0x000fe200000000ff */
[--C-:B------:R-:W-:Y:S02]  /*6b30*/  HADD2.F32 R3, -RZ, R75.reuse.H0_H0 ;  /* 0x2000004bff037230 */ /* 0x100fe40000004100 */
[C---:B------:R-:W-:Y:S01]  /*6b40*/  FFMA R23, R49.reuse, R2, R23 ;  /* 0x0000000231177223 */ /* 0x040fe20000000017 */
[----:B------:R-:W-:Y:S02]  /*6b50*/  HADD2.F32 R2, -RZ, R74.H1_H1 ;  /* 0x3000004aff027230 */ /* 0x000fe40000004100 */
[----:B------:R-:W-:Y:S01]  /*6b60*/  FFMA R20, R49, R0, R20 ;  /* 0x0000000031147223 */ /* 0x000fe20000000014 */
[----:B------:R-:W-:Y:S01]  /*6b70*/  HADD2.F32 R0, -RZ, R75.H1_H1 ;  /* 0x3000004bff007230 */ /* 0x000fe20000004100 */
[----:B------:R-:W-:Y:S01]  /*6b80*/  F2FP.F16.F32.PACK_AB R9, R15, R10 ;  /* 0x0000000a0f09723e */ /* 0x000fe200000000ff */
[----:B------:R-:W-:Y:S02]  /*6b90*/  HADD2.F32 R4, -RZ, R83.H0_H0 ;  /* 0x20000053ff047230 */ /* 0x000fe40000004100 */
[C---:B------:R-:W-:Y:S01]  /*6ba0*/  FFMA R21, R49.reuse, R2, R21 ;  /* 0x0000000231157223 */ /* 0x040fe20000000015 */
[C---:B------:R-:W-:Y:S01]  /*6bb0*/  FFMA R22, R49.reuse, R3, R22 ;  /* 0x0000000331167223 */ /* 0x040fe20000000016 */
[----:B------:R-:W-:Y:S01]  /*6bc0*/  FFMA R27, R49, R0, R27 ;  /* 0x00000000311b7223 */ /* 0x000fe2000000001b */
[--C-:B------:R-:W-:Y:S01]  /*6bd0*/  HADD2.F32 R2, -RZ, R80.reuse.H0_H0 ;  /* 0x20000050ff027230 */ /* 0x100fe20000004100 */
[----:B------:R-:W-:Y:S01]  /*6be0*/  F2FP.F16.F32.PACK_AB R10, R13, R12 ;  /* 0x0000000c0d0a723e */ /* 0x000fe200000000ff */
[----:B------:R-:W-:Y:S01]  /*6bf0*/  HADD2.F32 R0, -RZ, R80.H1_H1 ;  /* 0x30000050ff007230 */ /* 0x000fe20000004100 */
[----:B------:R-:W-:Y:S01]  /*6c00*/  F2FP.F16.F32.PACK_AB R11, R19, R14 ;  /* 0x0000000e130b723e */ /* 0x000fe200000000ff */
[--C-:B------:R-:W-:Y:S02]  /*6c10*/  HADD2.F32 R3, -RZ, R81.reuse.H0_H0 ;  /* 0x20000051ff037230 */ /* 0x100fe40000004100 */
[C---:B------:R-:W-:Y:S01]  /*6c20*/  FFMA R24, R49.reuse, R2, R24 ;  /* 0x0000000231187223 */ /* 0x040fe20000000018 */
[--C-:B------:R-:W-:Y:S02]  /*6c30*/  HADD2.F32 R2, -RZ, R82.reuse.H0_H0 ;  /* 0x20000052ff027230 */ /* 0x100fe40000004100 */
[C---:B------:R-:W-:Y:S01]  /*6c40*/  FFMA R25, R49.reuse, R0, R25 ;  /* 0x0000000031197223 */ /* 0x040fe20000000019 */
[----:B------:R1:W-:Y:S01]  /*6c50*/  STS.128 [R103+0x10], R8 ;  /* 0x0000100867007388 */ /* 0x0003e20000000c00 */
[----:B------:R-:W-:Y:S02]  /*6c60*/  HADD2.F32 R0, -RZ, R81.H1_H1 ;  /* 0x30000051ff007230 */ /* 0x000fe40000004100 */
[----:B------:R-:W-:Y:S01]  /*6c70*/  FFMA R26, R49, R3, R26 ;  /* 0x00000003311a7223 */ /* 0x000fe2000000001a */
[----:B------:R-:W-:Y:S01]  /*6c80*/  HADD2.F32 R3, -RZ, R82.H1_H1 ;  /* 0x30000052ff037230 */ /* 0x000fe20000004100 */
[----:B------:R-:W-:Y:S01]  /*6c90*/  F2FP.F16.F32.PACK_AB R16, R17, R16 ;  /* 0x000000101110723e */ /* 0x000fe200000000ff */
[----:B------:R-:W-:Y:S01]  /*6ca0*/  HADD2.F32 R5, -RZ, R83.H1_H1 ;  /* 0x30000053ff057230 */ /* 0x000fe20000004100 */
[----:B------:R-:W-:Y:S01]  /*6cb0*/  F2FP.F16.F32.PACK_AB R17, R23, R18 ;  /* 0x000000121711723e */ /* 0x000fe200000000ff */
[----:B------:R-:W-:Y:S01]  /*6cc0*/  FFMA R31, R49, R0, R31 ;  /* 0x00000000311f7223 */ /* 0x000fe2000000001f */
[----:B------:R-:W-:Y:S01]  /*6cd0*/  FMUL R35, R47, R35 ;  /* 0x000000232f237220 */ /* 0x000fe20000400000 */
[----:B------:R-:W-:Y:S01]  /*6ce0*/  F2FP.F16.F32.PACK_AB R18, R21, R20 ;  /* 0x000000141512723e */ /* 0x000fe200000000ff */
[----:B------:R-:W-:Y:S01]  /*6cf0*/  FFMA R28, R49, R2, R28 ;  /* 0x00000002311c7223 */ /* 0x000fe2000000001c */
[----:B------:R-:W-:Y:S01]  /*6d00*/  F2FP.F16.F32.PACK_AB R19, R27, R22 ;  /* 0x000000161b13723e */ /* 0x000fe200000000ff */
[C---:B------:R-:W-:Y:S01]  /*6d10*/  FFMA R29, R49.reuse, R3, R29 ;  /* 0x00000003311d7223 */ /* 0x040fe2000000001d */
[C---:B------:R-:W-:Y:S01]  /*6d20*/  FFMA R30, R49.reuse, R4, R30 ;  /* 0x00000004311e7223 */ /* 0x040fe2000000001e */
[----:B------:R-:W-:Y:S01]  /*6d30*/  FFMA R35, R49, R5, R35 ;  /* 0x0000000531237223 */ /* 0x000fe20000000023 */
[----:B------:R-:W-:Y:S01]  /*6d40*/  F2FP.F16.F32.PACK_AB R24, R25, R24 ;  /* 0x000000181918723e */ /* 0x000fe200000000ff */
[----:B------:R1:W-:Y:S01]  /*6d50*/  STS.128 [R102+0x20], R16 ;  /* 0x0000201066007388 */ /* 0x0003e20000000c00 */
[----:B------:R-:W-:Y:S02]  /*6d60*/  F2FP.F16.F32.PACK_AB R25, R31, R26 ;  /* 0x0000001a1f19723e */ /* 0x000fe400000000ff */
[----:B------:R-:W-:Y:S02]  /*6d70*/  F2FP.F16.F32.PACK_AB R26, R29, R28 ;  /* 0x0000001c1d1a723e */ /* 0x000fe400000000ff */
[----:B------:R-:W-:Y:S05]  /*6d80*/  F2FP.F16.F32.PACK_AB R27, R35, R30 ;  /* 0x0000001e231b723e */ /* 0x000fea00000000ff */
[----:B------:R1:W-:Y:S01]  /*6d90*/  STS.128 [R110+0x30], R24 ;  /* 0x000030186e007388 */ /* 0x0003e20000000c00 */
[----:B------:R-:W-:Y:S01]  /*6da0*/  @!PT LDS RZ, [RZ] ;  /* 0x00000000fffff984 */ /* 0x000fe20000000800 */
[----:B------:R-:W-:Y:S01]  /*6db0*/  @!PT LDS RZ, [RZ] ;  /* 0x00000000fffff984 */ /* 0x000fe20000000800 */
[----:B------:R-:W-:Y:S01]  /*6dc0*/  @!PT LDS RZ, [RZ] ;  /* 0x00000000fffff984 */ /* 0x000fe20000000800 */
[----:B------:R-:W-:Y:S01]  /*6dd0*/  @!PT LDS RZ, [RZ] ;  /* 0x00000000fffff984 */ /* 0x000fe20000000800 */
[----:B------:R2:W-:Y:S07]  /*6de0*/  MEMBAR.ALL.CTA ;  /* 0x0000000000007992 */ /* 0x0005ee0000008000 */
[----:B--2---:R-:W2:Y:S02]  /*6df0*/  FENCE.VIEW.ASYNC.S ;  /* 0x00000000000073c6 */ /* 0x004ea40000000000 */
[----:B--2---:R-:W-:Y:S06]  /*6e00*/  BAR.SYNC.DEFER_BLOCKING 0x1, 0x80 ;  /* 0x0042000000007b1d */ /* 0x004fec0000010000 */
[----:B------:R-:W-:Y:S05]  /*6e10*/  @P0 BRA `(.L_x_117) ;  /* 0x0000000000280947 */ /* 0x000fea0003800000 */
[----:B------:R-:W-:Y:S02]  /*6e20*/  UIADD3 UR4, UPT, UPT, UR48, 0x200, URZ ;  /* 0x0000020030047890 */ /* 0x000fe4000fffe0ff */
[----:B------:R-:W-:Y:S01]  /*6e30*/  UIADD3 UR6, UP0, UPT, UR52, 0x680, URZ ;  /* 0x0000068034067890 */ /* 0x000fe2000ff1e0ff */
[----:B------:R-:W-:Y:S03]  /*6e40*/  UMOV UR43, UR36 ;  /* 0x00000024002b7c82 */ /* 0x000fe60008000000 */
[----:B------:R-:W-:Y:S01]  /*6e50*/  MOV R97, UR4 ;  /* 0x0000000400617c02 */ /* 0x000fe20008000f00 */
[----:B------:R-:W-:Y:S03]  /*6e60*/  UIADD3.X UR7, UPT, UPT, URZ, UR53, URZ, UP0, !UPT ;  /* 0x00000035ff077290 */ /* 0x000fe600087fe4ff */
[----:B------:R-:W-:Y:S11]  /*6e70*/  R2UR UR40, R97 ;  /* 0x00000000612872ca */ /* 0x000ff600000e0000 */
[----:B------:R-:W-:Y:S02]  /*6e80*/  @!UPT UIADD3 URZ, UPT, UPT, URZ, URZ, URZ ;  /* 0x000000fffffff290 */ /* 0x000fe4000fffe0ff */
[----:B------:R2:W-:Y:S01]  /*6e90*/  UTMASTG.3D [UR40], [UR6] ;  /* 0x00000028060073b5 */ /* 0x0005e20008010000 */
[----:B------:R0:W-:Y:S01]  /*6ea0*/  UTMACMDFLUSH ;  /* 0x00000000000079b7 */ /* 0x0001e20000000000 */
[----:B--2---:R-:W-:Y:S04]  /*6eb0*/  DEPBAR.LE SB0, 0x1 ;  /* 0x000080400000791a */ /* 0x004fe80000000000 */
.L_x_117:
[----:B------:R-:W-:Y:S05]  /*6ec0*/  BSYNC.RECONVERGENT B0 ;  /* 0x0000000000007941 */ /* 0x000fea0003800200 */
.L_x_116:
[----:B------:R-:W-:Y:S01]  /*6ed0*/  BAR.SYNC.DEFER_BLOCKING 0x1, 0x80 ;  /* 0x0042000000007b1d */ /* 0x000fe20000010000 */
[----:B------:R-:W-:Y:S01]  /*6ee0*/  ISETP.NE.AND P1, PT, R111, RZ, PT ;  /* 0x000000ff6f00720c */ /* 0x000fe20003f25270 */
[----:B------:R-:W-:Y:S01]  /*6ef0*/  UISETP.NE.AND UP0, UPT, UR49, URZ, UPT ;  /* 0x000000ff3100728c */ /* 0x000fe2000bf05270 */
[----:B------:R-:W-:Y:S11]  /*6f00*/  LEA R2, R60, UR48, 0x3 ;  /* 0x000000303c027c11 */ /* 0x000ff6000f8e18ff */
[----:B------:R-:W-:Y:S01]  /*6f10*/  @P1 SHF.L.U32 R3, R101, 0x1f, RZ ;  /* 0x0000001f65031819 */ /* 0x000fe200000006ff */
[----:B------:R-:W-:Y:S06]  /*6f20*/  BRA.U !UP0, `(.L_x_118) ;  /* 0x0000000108247547 */ /* 0x000fec000b800000 */
[----:B------:R-:W-:Y:S01]  /*6f30*/  IMAD.U32 R4, RZ, RZ, UR51 ;  /* 0x00000033ff047e24 */ /* 0x000fe2000f8e00ff */
[----:B------:R-:W-:Y:S01]  /*6f40*/  MOV R0, UR37 ;  /* 0x0000002500007c02 */ /* 0x000fe20008000f00 */
[----:B------:R-:W-:Y:S03]  /*6f50*/  UIADD3 UR51, UPT, UPT, UR51, 0x1, URZ ;  /* 0x0000000133337890 */ /* 0x000fe6000fffe0ff */
[----:B------:R-:W-:Y:S01]  /*6f60*/  @P1 LEA R4, R4, UR48, 0x3 ;  /* 0x0000003004041c11 */ /* 0x000fe2000f8e18ff */
[----:B------:R-:W-:Y:S04]  /*6f70*/  UISETP.NE.AND UP0, UPT, UR51, 0x4, UPT ;  /* 0x000000043300788c */ /* 0x000fe8000bf05270 */
[----:B------:R-:W-:Y:S01]  /*6f80*/  @P1 VIADD R4, R4, 0x60 ;  /* 0x0000006004041836 */ /* 0x000fe20000000000 */
[----:B------:R-:W-:Y:S04]  /*6f90*/  USEL UR51, UR51, URZ, UP0 ;  /* 0x000000ff33337287 */ /* 0x000fe80008000000 */
[----:B------:R-:W-:Y:S04]  /*6fa0*/  @P1 PRMT R0, R0, 0x654, R4 ;  /* 0x0000065400001816 */ /* 0x000fe80000000004 */
[----:B------:R2:W-:Y:S04]  /*6fb0*/  @P1 SYNCS.ARRIVE.TRANS64.RED.A1T0 RZ, [R0+URZ], RZ ;  /* 0x000000ff00ff19a7 */ /* 0x0005e800081004ff */
.L_x_118:
[----:B------:R-:W4:Y:S01]  /*6fc0*/  @P1 SYNCS.PHASECHK.TRANS64.TRYWAIT P0, [R2+URZ+0x40], R3 ;  /* 0x00004003020015a7 */ /* 0x000f2200080011ff */
[----:B------:R-:W-:Y:S01]  /*6fd0*/  BSSY B1, `(.L_x_119) ;  /* 0x0000016000017945 */ /* 0x000fe20003800000 */
[----:B----4-:R-:W-:Y:S03]  /*6fe0*/  @P1 SEL R61, RZ, 0x1, !P0 ;  /* 0x00000001ff3d1807 */ /* 0x010fe60004000000 */
[----:B------:R-:W-:Y:S05]  /*6ff0*/  @!P1 BRA `(.L_x_120) ;  /* 0x00000000004c9947 */ /* 0x000fea0003800000 */
[----:B------:R-:W-:Y:S01]  /*7000*/  ISETP.NE.AND P0, PT, R61, RZ, PT ;  /* 0x000000ff3d00720c */ /* 0x000fe20003f05270 */
[----:B------:R-:W-:Y:S01]  /*7010*/  BSSY B0, `(.L_x_121) ;  /* 0x000000b000007945 */ /* 0x000fe20003800000 */
[----:B------:R-:W-:Y:S11]  /*7020*/  ISETP.NE.AND P1, PT, R62, RZ, PT ;  /* 0x000000ff3e00720c */ /* 0x000ff60003f25270 */
[----:B------:R-:W-:Y:S02]  /*7030*/  @!UPT UIADD3 URZ, UPT, UPT, URZ, URZ, URZ ;  /* 0x000000fffffff290 */ /* 0x000fe4000fffe0ff */
[C---:B------:R-:W-:Y:S01]  /*7040*/  @P1 IMAD R6, R60.reuse, 0x2000, R104 ;  /* 0x000020003c061824 */ /* 0x040fe200078e0268 */
[C---:B------:R-:W-:Y:S01]  /*7050*/  @P1 LEA R4, R60.reuse, R102, 0xd ;  /* 0x000000663c041211 */ /* 0x040fe200078e68ff */
[C---:B------:R-:W-:Y:S02]  /*7060*/  @P1 IMAD R5, R60.reuse, 0x2000, R103 ;  /* 0x000020003c051824 */ /* 0x040fe400078e0267 */
[----:B------:R-:W-:Y:S01]  /*7070*/  @P1 IMAD R3, R60, 0x2000, R110 ;  /* 0x000020003c031824 */ /* 0x000fe200078e026e */
[----:B------:R-:W-:Y:S06]  /*7080*/  @P0 BRA `(.L_x_122) ;  /* 0x00000000000c0947 */ /* 0x000fec0003800000 */
[----:B--2---:R-:W-:Y:S04]  /*7090*/  SHF.L.U32 R0, R101, 0x1f, RZ ;  /* 0x0000001f65007819 */ /* 0x004fe800000006ff */
[----:B------:R-:W2:Y:S02]  /*70a0*/  SYNCS.PHASECHK.TRANS64.TRYWAIT P0, [R2+URZ+0x40], R0 ;  /* 0x00004000020075a7 */ /* 0x000ea400080011ff */
[----:B--2---:R-:W-:Y:S05]  /*70b0*/  @!P0 BRA `(.L_x_123) ;  /* 0x0000003000b08947 */ /* 0x004fea0003800000 */
.L_x_122:
[----:B------:R-:W-:Y:S05]  /*70c0*/  BSYNC B0 ;  /* 0x0000000000007941 */ /* 0x000fea0003800000 */
.L_x_121:
[----:B------:R-:W-:Y:S02]  /*70d0*/  ISETP.NE.AND P0, PT, R62, RZ, PT ;  /* 0x000000ff3e00720c */ /* 0x000fe40003f05270 */
[----:B------:R-:W-:Y:S11]  /*70e0*/  IADD3 R60, PT, PT, R60, 0x1, RZ ;  /* 0x000000013c3c7810 */ /* 0x000ff60007ffe0ff */
[----:B------:R4:W1:Y:S04]  /*70f0*/  @P0 LDS.128 R56, [R6] ;  /* 0x0000000006380984 */ /* 0x0008680000000c00 */
[----:B------:R4:W1:Y:S04]  /*7100*/  @P0 LDS.128 R64, [R5+0x10] ;  /* 0x0000100005400984 */ /* 0x0008680000000c00 */
[----:B------:R4:W1:Y:S04]  /*7110*/  @P0 LDS.128 R72, [R4+0x20] ;  /* 0x0000200004480984 */ /* 0x0008680000000c00 */
[----:B------:R4:W1:Y:S02]  /*7120*/  @P0 LDS.128 R80, [R3+0x30] ;  /* 0x0000300003500984 */ /* 0x0008640000000c00 */
.L_x_120:
[----:B------:R-:W-:Y:S05]  /*7130*/  BSYNC B1 ;  /* 0x0000000000017941 */ /* 0x000fea0003800000 */
.L_x_119:
[----:B--2---:R-:W-:Y:S05]  /*7140*/  VIADD R0, R48, 0x20 ;  /* 0x0000002030007836 */ /* 0x004fea0000000000 */
[----:B------:R-:W-:Y:S04]  /*7150*/  SHF.R.U32.HI R0, RZ, 0x15, R0 ;  /* 0x00000015ff007819 */ /* 0x000fe80000011600 */
[----:B------:R-:W-:Y:S11]  /*7160*/  LOP3.LUT P0, RZ, R0, 0x3, R96, 0x48, !PT ;  /* 0x0000000300ff7812 */ /* 0x000ff60007804860 */
[----:B------:R-:W-:Y:S02]  /*7170*/  @!UPT UIADD3 URZ, UPT, UPT, URZ, URZ, URZ ;  /* 0x000000fffffff290 */ /* 0x000fe4000fffe0ff */
[----:B------:R-:W-:Y:S05]  /*7180*/  @!P0 BRA `(.L_x_124) ;  /* 0x0000000000408947 */ /* 0x000fea0003800000 */
[----:B------:R-:W2:Y:S01]  /*7190*/  LDCU.64 UR8, c[0x4][0x70] ;  /* 0x01000e00ff0877ac */ /* 0x000ea20008000a00 */
[----:B----4-:R-:W-:Y:S01]  /*71a0*/  MOV R3, 0x0 ;  /* 0x0000000000037802 */ /* 0x010fe20000000f00 */
[----:B------:R-:W-:Y:S02]  /*71b0*/  HFMA2 R12, -RZ, RZ, 0, 5.9604644775390625e-08 ;  /* 0x00000001ff0c7431 */ /* 0x000fe400000001ff */
[----:B-1----:R-:W-:Y:S02]  /*71c0*/  IMAD.MOV.U32 R8, RZ, RZ, 0x192 ;  /* 0x00000192ff087424 */ /* 0x002fe400078e00ff */
[----:B------:R-:W-:Y:S01]  /*71d0*/  IMAD.MOV.U32 R13, RZ, RZ, RZ ;  /* 0x000000ffff0d7224 */ /* 0x000fe200078e00ff */
[----:B------:R-:W1:Y:S01]  /*71e0*/  LDCU.64 UR6, c[0x4][0x78] ;  /* 0x01000f00ff0677ac */ /* 0x000e620008000a00 */
[----:B------:R-:W4:Y:S01]  /*71f0*/  LDC.64 R2, c[0x4][R3] ;  /* 0x0100000003027b82 */ /* 0x000f220000000a00 */
[----:B------:R-:W5:Y:S01]  /*7200*/  LDCU.64 UR4, c[0x4][0x10] ;  /* 0x01000200ff0477ac */ /* 0x000f620008000a00 */
[----:B--2---:R-:W-:Y:S01]  /*7210*/  MOV R5, UR9 ;  /* 0x0000000900057c02 */ /* 0x004fe20008000f00 */
[----:B------:R-:W-:Y:S01]  /*7220*/  IMAD.U32 R4, RZ, RZ, UR8 ;  /* 0x00000008ff047e24 */ /* 0x000fe2000f8e00ff */
[----:B-1----:R-:W-:Y:S01]  /*7230*/  MOV R7, UR7 ;  /* 0x0000000700077c02 */ /* 0x002fe20008000f00 */
[----:B------:R-:W-:Y:S01]  /*7240*/  IMAD.U32 R6, RZ, RZ, UR6 ;  /* 0x00000006ff067e24 */ /* 0x000fe2000f8e00ff */
[----:B-----5:R-:W-:Y:S01]  /*7250*/  MOV R11, UR5 ;  /* 0x00000005000b7c02 */ /* 0x020fe20008000f00 */
[----:B------:R-:W-:Y:S02]  /*7260*/  IMAD.U32 R10, RZ, RZ, UR4 ;  /* 0x00000004ff0a7e24 */ /* 0x000fe4000f8e00ff */
[----:B------:R-:W-:Y:S07]  /*7270*/  LEPC R20, `(.L_x_124) ;  /* 0x000000001014794e */ /* 0x000fee0000000000 */
[----:B---34-:R-:W-:Y:S05]  /*7280*/  CALL.ABS.NOINC R2 ;  /* 0x0000000002007343 */ /* 0x018fea0003c00000 */
.L_x_124:
[----:B------:R-:W-:Y:S05]  /*7290*/  WARPSYNC.ALL ;  /* 0x0000000000007948 */ /* 0x000fea0003800000 */
[----:B------:R-:W-:Y:S01]  /*72a0*/  R2UR UR4, R48 ;  /* 0x00000000300472ca */ /* 0x000fe200000e0000 */
[--C-:B-1--4-:R-:W-:Y:S01]  /*72b0*/  HADD2.F32 R3, -RZ, R56.reuse.H0_H0 ;  /* 0x20000038ff037230 */ /* 0x112fe20000004100 */
[----:B------:R-:W-:Y:S01]  /*72c0*/  ISETP.NE.AND P6, PT, R111, RZ, PT ;  /* 0x000000ff6f00720c */ /* 0x000fe20003fc5270 */
[--C-:B------:R-:W-:Y:S01]  /*72d0*/  HADD2.F32 R51, -RZ, R57.reuse.H1_H1 ;  /* 0x30000039ff337230 */ /* 0x100fe20000004100 */
[----:B------:R-:W-:Y:S01]  /*72e0*/  MOV R50, UR51 ;  /* 0x0000003300327c02 */ /* 0x000fe20008000f00 */
[----:B------:R-:W-:Y:S01]  /*72f0*/  BSSY.RECONVERGENT B0, `(.L_x_125) ;  /* 0x000008c000007945 */ /* 0x000fe20003800200 */
[----:B------:R-:W-:Y:S02]  /*7300*/  MOV R63, UR37 ;  /* 0x00000025003f7c02 */ /* 0x000fe40008000f00 */
[----:B------:R-:W-:Y:S05]  /*7310*/  ISETP.NE.AND P0, PT, R106, RZ, PT ;  /* 0x000000ff6a00720c */ /* 0x000fea0003f05270 */
[----:B------:R-:W1:Y:S02]  /*7320*/  LDTM.x32 R4, tmem[UR4+0x20] ;  /* 0x00002004000479ee */ /* 0x000e6400082c0000 */
[----:B------:R-:W-:Y:S04]  /*7330*/  @P6 LEA R50, R50, UR48, 0x3 ;  /* 0x0000003032326c11 */ /* 0x000fe8000f8e18ff */
[----:B------:R-:W-:Y:S04]  /*7340*/  @P6 IADD3 R50, PT, PT, R50, 0x60, RZ ;  /* 0x0000006032326810 */ /* 0x000fe80007ffe0ff */
[----:B------:R-:W-:Y:S01]  /*7350*/  @P6 PRMT R63, R63, 0x654, R50 ;  /* 0x000006543f3f6816 */ /* 0x000fe20000000032 */
[----:B------:R-:W-:Y:S02]  /*7360*/  HADD2.F32 R50, -RZ, R57.H0_H0 ;  /* 0x20000039ff327230 */ /* 0x000fe40000004100 */
[C---:B-1----:R-:W-:Y:S01]  /*7370*/  FMUL R0, R47.reuse, R4 ;  /* 0x000000042f007220 */ /* 0x042fe20000400000 */
[----:B------:R-:W-:Y:S02]  /*7380*/  HADD2.F32 R4, -RZ, R56.H1_H1 ;  /* 0x30000038ff047230 */ /* 0x000fe40000004100 */
[C---:B------:R-:W-:Y:S01]  /*7390*/  FMUL R2, R47.reuse, R5 ;  /* 0x000000052f027220 */ /* 0x040fe20000400000 */
[----:B------:R-:W-:Y:S01]  /*73a0*/  FMUL R7, R47, R7 ;  /* 0x000000072f077220 */ /* 0x000fe20000400000 */
[----:B------:R-:W-:Y:S01]  /*73b0*/  FFMA R0, R49, R3, R0 ;  /* 0x0000000331007223 */ /* 0x000fe20000000000 */
[----:B------:R-:W-:Y:S01]  /*73c0*/  FMUL R3, R47, R6 ;  /* 0x000000062f037220 */ /* 0x000fe20000400000 */
[----:B------:R-:W-:Y:S01]  /*73d0*/  FFMA R2, R49, R4, R2 ;  /* 0x0000000431027223 */ /* 0x000fe20000000002 */
[C---:B------:R-:W-:Y:S01]  /*73e0*/  FMUL R4, R47.reuse, R8 ;  /* 0x000000082f047220 */ /* 0x040fe20000400000 */
[----:B------:R-:W-:Y:S01]  /*73f0*/  FMUL R8, R47, R12 ;  /* 0x0000000c2f087220 */ /* 0x000fe20000400000 */
[----:B------:R-:W-:Y:S01]  /*7400*/  FFMA R3, R49, R50, R3 ;  /* 0x0000003231037223 */ /* 0x000fe20000000003 */
[C---:B------:R-:W-:Y:S01]  /*7410*/  FMUL R12, R47.reuse, R16 ;  /* 0x000000102f0c7220 */ /* 0x040fe20000400000 */
[C---:B------:R-:W-:Y:S01]  /*7420*/  FMUL R16, R47.reuse, R20 ;  /* 0x000000142f107220 */ /* 0x040fe20000400000 */
[C---:B------:R-:W-:Y:S01]  /*7430*/  FMUL R20, R47.reuse, R24 ;  /* 0x000000182f147220 */ /* 0x040fe20000400000 */
[C---:B------:R-:W-:Y:S01]  /*7440*/  FMUL R24, R47.reuse, R28 ;  /* 0x0000001c2f187220 */ /* 0x040fe20000400000 */
[C---:B------:R-:W-:Y:S01]  /*7450*/  FMUL R28, R47.reuse, R32 ;  /* 0x000000202f1c7220 */ /* 0x040fe20000400000 */
[--C-:B------:R-:W-:Y:S01]  /*7460*/  HADD2.F32 R32, -RZ, R58.reuse.H0_H0 ;  /* 0x2000003aff207230 */ /* 0x100fe20000004100 */
[----:B------:R-:W-:Y:S01]  /*7470*/  F2FP.F16.F32.PACK_AB R52, R2, R0 ;  /* 0x000000000234723e */ /* 0x000fe200000000ff */
[----:B------:R-:W-:Y:S02]  /*7480*/  HADD2.F32 R0, -RZ, R58.H1_H1 ;  /* 0x3000003aff007230 */ /* 0x000fe40000004100 */
[----:B------:R-:W-:Y:S01]  /*7490*/  FMUL R5, R47, R9 ;  /* 0x000000092f057220 */ /* 0x000fe20000400000 */
[--C-:B------:R-:W-:Y:S02]  /*74a0*/  HADD2.F32 R2, -RZ, R59.reuse.H0_H0 ;  /* 0x2000003bff027230 */ /* 0x100fe40000004100 */
[C---:B------:R-:W-:Y:S01]  /*74b0*/  FFMA R7, R49.reuse, R51, R7 ;  /* 0x0000003331077223 */ /* 0x040fe20000000007 */
[C---:B------:R-:W-:Y:S01]  /*74c0*/  FFMA R4, R49.reuse, R32, R4 ;  /* 0x0000002031047223 */ /* 0x040fe20000000004 */
[----:B------:R-:W-:Y:S02]  /*74d0*/  HADD2.F32 R32, -RZ, R59.H1_H1 ;  /* 0x3000003bff207230 */ /* 0x000fe40000004100 */
[----:B------:R-:W-:Y:S01]  /*74e0*/  FFMA R5, R49, R0, R5 ;  /* 0x0000000031057223 */ /* 0x000fe20000000005 */
[--C-:B------:R-:W-:Y:S01]  /*74f0*/  HADD2.F32 R0, -RZ, R64.reuse.H0_H0 ;  /* 0x20000040ff007230 */ /* 0x100fe20000004100 */
[----:B------:R-:W-:Y:S01]  /*7500*/  F2FP.F16.F32.PACK_AB R53, R7, R3 ;  /* 0x000000030735723e */ /* 0x000fe200000000ff */
[----:B------:R-:W-:Y:S01]  /*7510*/  FMUL R6, R47, R10 ;  /* 0x0000000a2f067220 */ /* 0x000fe20000400000 */
[--C-:B------:R-:W-:Y:S01]  /*7520*/  HADD2.F32 R3, -RZ, R65.reuse.H0_H0 ;  /* 0x20000041ff037230 */ /* 0x100fe20000004100 */
[----:B------:R-:W-:Y:S01]  /*7530*/  F2FP.F16.F32.PACK_AB R54, R5, R4 ;  /* 0x000000040536723e */ /* 0x000fe200000000ff */
[----:B------:R-:W-:Y:S01]  /*7540*/  FMUL R11, R47, R11 ;  /* 0x0000000b2f0b7220 */ /* 0x000fe20000400000 */
[----:B------:R-:W-:Y:S01]  /*7550*/  FFMA R6, R49, R2, R6 ;  /* 0x0000000231067223 */ /* 0x000fe20000000006 */
[----:B------:R-:W-:Y:S02]  /*7560*/  HADD2.F32 R2, -RZ, R64.H1_H1 ;  /* 0x30000040ff027230 */ /* 0x000fe40000004100 */
[----:B------:R-:W-:Y:S01]  /*7570*/  FMUL R9, R47, R13 ;  /* 0x0000000d2f097220 */ /* 0x000fe20000400000 */
[C---:B------:R-:W-:Y:S01]  /*7580*/  FFMA R11, R49.reuse, R32, R11 ;  /* 0x00000020310b7223 */ /* 0x040fe2000000000b */
[----:B------:R-:W-:Y:S01]  /*7590*/  FFMA R8, R49, R0, R8 ;  /* 0x0000000031087223 */ /* 0x000fe20000000008 */
[C---:B------:R-:W-:Y:S01]  /*75a0*/  FMUL R10, R47.reuse, R14 ;  /* 0x0000000e2f0a7220 */ /* 0x040fe20000400000 */
[----:B------:R-:W-:Y:S02]  /*75b0*/  HADD2.F32 R0, -RZ, R65.H1_H1 ;  /* 0x30000041ff007230 */ /* 0x000fe40000004100 */
[----:B------:R-:W-:Y:S01]  /*75c0*/  FMUL R15, R47, R15 ;  /* 0x0000000f2f0f7220 */ /* 0x000fe20000400000 */
[C---:B------:R-:W-:Y:S01]  /*75d0*/  FFMA R9, R49.reuse, R2, R9 ;  /* 0x0000000231097223 */ /* 0x040fe20000000009 */
[C---:B------:R-:W-:Y:S01]  /*75e0*/  FFMA R10, R49.reuse, R3, R10 ;  /* 0x00000003310a7223 */ /* 0x040fe2000000000a */
[--C-:B------:R-:W-:Y:S02]  /*75f0*/  HADD2.F32 R2, -RZ, R66.reuse.H0_H0 ;  /* 0x20000042ff027230 */ /* 0x100fe40000004100 */
[----:B------:R-:W-:Y:S01]  /*7600*/  FFMA R15, R49, R0, R15 ;  /* 0x00000000310f7223 */ /* 0x000fe2000000000f */
[----:B------:R-:W-:Y:S02]  /*7610*/  HADD2.F32 R3, -RZ, R66.H1_H1 ;  /* 0x30000042ff037230 */ /* 0x000fe40000004100 */
[C---:B------:R-:W-:Y:S01]  /*7620*/  FMUL R13, R47.reuse, R17 ;  /* 0x000000112f0d7220 */ /* 0x040fe20000400000 */
[--C-:B------:R-:W-:Y:S02]  /*7630*/  HADD2.F32 R0, -RZ, R67.reuse.H0_H0 ;  /* 0x20000043ff007230 */ /* 0x100fe40000004100 */
[----:B------:R-:W-:Y:S01]  /*7640*/  FMUL R14, R47, R18 ;  /* 0x000000122f0e7220 */ /* 0x000fe20000400000 */
[C---:B------:R-:W-:Y:S01]  /*7650*/  FFMA R12, R49.reuse, R2, R12 ;  /* 0x00000002310c7223 */ /* 0x040fe2000000000c */
[C---:B------:R-:W-:Y:S01]  /*7660*/  FFMA R13, R49.reuse, R3, R13 ;  /* 0x00000003310d7223 */ /* 0x040fe2000000000d */
[----:B------:R-:W-:Y:S02]  /*7670*/  HADD2.F32 R2, -RZ, R67.H1_H1 ;  /* 0x30000043ff027230 */ /* 0x000fe40000004100 */
[----:B------:R-:W-:Y:S01]  /*7680*/  FFMA R14, R49, R0, R14 ;  /* 0x00000000310e7223 */ /* 0x000fe2000000000e */
[C---:B------:R-:W-:Y:S01]  /*7690*/  FMUL R19, R47.reuse, R19 ;  /* 0x000000132f137220 */ /* 0x040fe20000400000 */
[--C-:B------:R-:W-:Y:S02]  /*76a0*/  HADD2.F32 R0, -RZ, R72.reuse.H0_H0 ;  /* 0x20000048ff007230 */ /* 0x100fe40000004100 */
[----:B------:R-:W-:Y:S01]  /*76b0*/  FMUL R17, R47, R21 ;  /* 0x000000152f117220 */ /* 0x000fe20000400000 */
[--C-:B------:R-:W-:Y:S02]  /*76c0*/  HADD2.F32 R3, -RZ, R73.reuse.H0_H0 ;  /* 0x20000049ff037230 */ /* 0x100fe40000004100 */
[C---:B------:R-:W-:Y:S01]  /*76d0*/  FFMA R19, R49.reuse, R2, R19 ;  /* 0x0000000231137223 */ /* 0x040fe20000000013 */
[----:B------:R-:W-:Y:S02]  /*76e0*/  HADD2.F32 R2, -RZ, R72.H1_H1 ;  /* 0x30000048ff027230 */ /* 0x000fe40000004100 */
        /* <DEDUP_REMOVED lines=9> */
[----:B------:R-:W-:Y:S01]  /*7780*/  FMUL R21, R47, R25 ;  /* 0x000000192f157220 */ /* 0x000fe20000400000 */
[----:B------:R-:W-:Y:S01]  /*7790*/  F2FP.F16.F32.PACK_AB R55, R11, R6 ;  /* 0x000000060b37723e */ /* 0x000fe200000000ff */
[--C-:B------:R-:W-:Y:S02]  /*77a0*/  HADD2.F32 R3, -RZ, R75.reuse.H0_H0 ;  /* 0x2000004bff037230 */ /* 0x100fe40000004100 */
[----:B------:R-:W-:Y:S01]  /*77b0*/  FMUL R22, R47, R26 ;  /* 0x0000001a2f167220 */ /* 0x000fe20000400000 */
[C---:B------:R-:W-:Y:S01]  /*77c0*/  FFMA R20, R49.reuse, R2, R20 ;  /* 0x0000000231147223 */ /* 0x040fe20000000014 */
[C---:B------:R-:W-:Y:S01]  /*77d0*/  FFMA R21, R49.reuse, R0, R21 ;  /* 0x0000000031157223 */ /* 0x040fe20000000015 */
[----:B------:R1:W-:Y:S01]  /*77e0*/  STS.128 [R104+0x2000], R52 ;  /* 0x0020003468007388 */ /* 0x0003e20000000c00 */
[----:B------:R-:W-:Y:S02]  /*77f0*/  HADD2.F32 R0, -RZ, R75.H1_H1 ;  /* 0x3000004bff007230 */ /* 0x000fe40000004100 */
[----:B------:R-:W-:Y:S01]  /*7800*/  FFMA R22, R49, R3, R22 ;  /* 0x0000000331167223 */ /* 0x000fe20000000016 */
[----:B------:R-:W-:Y:S01]  /*7810*/  FMUL R27, R47, R27 ;  /* 0x0000001b2f1b7220 */ /* 0x000fe20000400000 */
[--C-:B------:R-:W-:Y:S01]  /*7820*/  HADD2.F32 R2, -RZ, R80.reuse.H0_H0 ;  /* 0x20000050ff027230 */ /* 0x100fe20000004100 */
[----:B------:R-:W-:Y:S01]  /*7830*/  F2FP.F16.F32.PACK_AB R8, R9, R8 ;  /* 0x000000080908723e */ /* 0x000fe200000000ff */
[----:B------:R-:W-:Y:S01]  /*7840*/  HADD2.F32 R3, -RZ, R80.H1_H1 ;  /* 0x30000050ff037230 */ /* 0x000fe20000004100 */
[----:B------:R-:W-:Y:S01]  /*7850*/  F2FP.F16.F32.PACK_AB R9, R15, R10 ;  /* 0x0000000a0f09723e */ /* 0x000fe200000000ff */
[----:B------:R-:W-:Y:S01]  /*7860*/  FMUL R25, R47, R29 ;  /* 0x0000001d2f197220 */ /* 0x000fe20000400000 */
[--C-:B------:R-:W-:Y:S01]  /*7870*/  HADD2.F32 R4, -RZ, R81.reuse.H0_H0 ;  /* 0x20000051ff047230 */ /* 0x100fe20000004100 */
[----:B------:R-:W-:Y:S01]  /*7880*/  F2FP.F16.F32.PACK_AB R10, R13, R12 ;  /* 0x0000000c0d0a723e */ /* 0x000fe200000000ff */
[----:B------:R-:W-:Y:S01]  /*7890*/  FMUL R26, R47, R30 ;  /* 0x0000001e2f1a7220 */ /* 0x000fe20000400000 */
[----:B------:R-:W-:Y:S01]  /*78a0*/  F2FP.F16.F32.PACK_AB R11, R19, R14 ;  /* 0x0000000e130b723e */ /* 0x000fe200000000ff */
[C---:B------:R-:W-:Y:S01]  /*78b0*/  FFMA R27, R49.reuse, R0, R27 ;  /* 0x00000000311b7223 */ /* 0x040fe2000000001b */
[C---:B------:R-:W-:Y:S01]  /*78c0*/  FFMA R24, R49.reuse, R2, R24 ;  /* 0x0000000231187223 */ /* 0x040fe20000000018 */
[----:B------:R-:W-:Y:S02]  /*78d0*/  HADD2.F32 R0, -RZ, R81.H1_H1 ;  /* 0x30000051ff007230 */ /* 0x000fe40000004100 */
[----:B------:R-:W-:Y:S01]  /*78e0*/  FFMA R25, R49, R3, R25 ;  /* 0x0000000331197223 */ /* 0x000fe20000000019 */
[----:B------:R1:W-:Y:S01]  /*78f0*/  STS.128 [R103+0x2010], R8 ;  /* 0x0020100867007388 */ /* 0x0003e20000000c00 */
[----:B------:R-:W-:Y:S01]  /*7900*/  FMUL R31, R47, R31 ;  /* 0x0000001f2f1f7220 */ /* 0x000fe20000400000 */
[--C-:B------:R-:W-:Y:S02]  /*7910*/  HADD2.F32 R2, -RZ, R82.reuse.H0_H0 ;  /* 0x20000052ff027230 */ /* 0x100fe40000004100 */
[----:B------:R-:W-:Y:S01]  /*7920*/  FFMA R26, R49, R4, R26 ;  /* 0x00000004311a7223 */ /* 0x000fe2000000001a */
[----:B------:R-:W-:Y:S02]  /*7930*/  HADD2.F32 R3, -RZ, R82.H1_H1 ;  /* 0x30000052ff037230 */ /* 0x000fe40000004100 */
[----:B------:R-:W-:Y:S01]  /*7940*/  FMUL R29, R47, R33 ;  /* 0x000000212f1d7220 */ /* 0x000fe20000400000 */
[--C-:B------:R-:W-:Y:S01]  /*7950*/  HADD2.F32 R4, -RZ, R83.reuse.H0_H0 ;  /* 0x20000053ff047230 */ /* 0x100fe20000004100 */
[----:B------:R-:W-:Y:S01]  /*7960*/  F2FP.F16.F32.PACK_AB R16, R17, R16 ;  /* 0x000000101110723e */ /* 0x000fe200000000ff */
[----:B------:R-:W-:Y:S01]  /*7970*/  FMUL R30, R47, R34 ;  /* 0x000000222f1e7220 */ /* 0x000fe20000400000 */
        /* <DEDUP_REMOVED lines=14> */
[----:B------:R-:W-:Y:S02]  /*7a60*/  F2FP.F16.F32.PACK_AB R27, R35, R30 ;  /* 0x0000001e231b723e */ /* 0x000fe400000000ff */
[----:B------:R-:W-:Y:S02]  /*7a70*/  LEA R0, R60, UR48, 0x3 ;  /* 0x000000303c007c11 */ /* 0x000fe4000f8e18ff */
[----:B------:R-:W-:Y:S01]  /*7a80*/  @P6 SHF.L.U32 R2, R101, 0x1f, RZ ;  /* 0x0000001f65026819 */ /* 0x000fe200000006ff */
        /* <DEDUP_REMOVED lines=9> */
[----:B------:R-:W-:Y:S02]  /*7b20*/  UIADD3 UR8, UP0, UPT, UR52, 0x680, URZ ;  /* 0x0000068034087890 */ /* 0x000fe4000ff1e0ff */
[----:B------:R-:W-:Y:S02]  /*7b30*/  UIADD3 UR5, UPT, UPT, UR41, 0x20, URZ ;  /* 0x0000002029057890 */ /* 0x000fe4000fffe0ff */
[----:B------:R-:W-:Y:S02]  /*7b40*/  UIADD3 UR4, UPT, UPT, UR48, 0x2200, URZ ;  /* 0x0000220030047890 */ /* 0x000fe4000fffe0ff */
[----:B------:R-:W-:Y:S01]  /*7b50*/  UIADD3.X UR9, UPT, UPT, URZ, UR53, URZ, UP0, !UPT ;  /* 0x00000035ff097290 */ /* 0x000fe200087fe4ff */
[----:B------:R-:W-:Y:S01]  /*7b60*/  UMOV UR6, UR42 ;  /* 0x0000002a00067c82 */ /* 0x000fe20008000000 */
[----:B------:R-:W-:Y:S07]  /*7b70*/  UMOV UR7, UR36 ;  /* 0x0000002400077c82 */ /* 0x000fee0008000000 */
[----:B------:R2:W-:Y:S01]  /*7b80*/  UTMASTG.3D [UR4], [UR8] ;  /* 0x00000004080073b5 */ /* 0x0005e20008010000 */
[----:B------:R0:W-:Y:S01]  /*7b90*/  UTMACMDFLUSH ;  /* 0x00000000000079b7 */ /* 0x0001e20000000000 */
[----:B--2---:R-:W-:Y:S04]  /*7ba0*/  DEPBAR.LE SB0, 0x1 ;  /* 0x000080400000791a */ /* 0x004fe80000000000 */
.L_x_126:
[----:B------:R-:W-:Y:S05]  /*7bb0*/  BSYNC.RECONVERGENT B0 ;  /* 0x0000000000007941 */ /* 0x000fea0003800200 */
.L_x_125:
[----:B------:R-:W-:Y:S01]  /*7bc0*/  BAR.SYNC.DEFER_BLOCKING 0x1, 0x80 ;  /* 0x0042000000007b1d */ /* 0x000fe20000010000 */
[----:B------:R-:W-:Y:S04]  /*7bd0*/  UIADD3 UR40, UPT, UPT, UR51, 0x1, URZ ;  /* 0x0000000133287890 */ /* 0x000fe8000fffe0ff */
[----:B------:R-:W-:Y:S04]  /*7be0*/  UISETP.NE.AND UP0, UPT, UR40, 0x4, UPT ;  /* 0x000000042800788c */ /* 0x000fe8000bf05270 */
[----:B------:R-:W-:Y:S01]  /*7bf0*/  USEL UR40, UR40, URZ, UP0 ;  /* 0x000000ff28287287 */ /* 0x000fe20008000000 */
[----:B------:R2:W-:Y:S01]  /*7c00*/  @P6 SYNCS.ARRIVE.TRANS64.RED.A1T0 RZ, [R63+URZ], RZ ;  /* 0x000000ff3fff69a7 */ /* 0x0005e200081004ff */
[----:B------:R-:W-:Y:S01]  /*7c10*/  BSSY B1, `(.L_x_127) ;  /* 0x0000017000017945 */ /* 0x000fe20003800000 */
[----:B------:R-:W4:Y:S02]  /*7c20*/  @P6 SYNCS.PHASECHK.TRANS64.TRYWAIT P0, [R0+URZ+0x40], R2 ;  /* 0x00004002000065a7 */ /* 0x000f2400080011ff */
[----:B----4-:R-:W-:Y:S01]  /*7c30*/  @P6 SEL R61, RZ, 0x1, !P0 ;  /* 0x00000001ff3d6807 */ /* 0x010fe20004000000 */
[----:B--2---:R-:W-:Y:S06]  /*7c40*/  @!P6 BRA `(.L_x_128) ;  /* 0x00000000004ce947 */ /* 0x004fec0003800000 */
        /* <DEDUP_REMOVED lines=9> */
[----:B------:R-:W-:Y:S04]  /*7ce0*/  SHF.L.U32 R6, R101, 0x1f, RZ ;  /* 0x0000001f65067819 */ /* 0x000fe800000006ff */
[----:B------:R-:W2:Y:S02]  /*7cf0*/  SYNCS.PHASECHK.TRANS64.TRYWAIT P0, [R0+URZ+0x40], R6 ;  /* 0x00004006000075a7 */ /* 0x000ea400080011ff */
[----:B--2---:R-:W-:Y:S05]  /*7d00*/  @!P0 BRA `(.L_x_131) ;  /* 0x0000002400b08947 */ /* 0x004fea0003800000 */
.L_x_130:
[----:B------:R-:W-:Y:S05]  /*7d10*/  BSYNC B0 ;  /* 0x0000000000007941 */ /* 0x000fea0003800000 */
.L_x_129:
[----:B------:R-:W-:Y:S02]  /*7d20*/  ISETP.NE.AND P0, PT, R62, RZ, PT ;  /* 0x000000ff3e00720c */ /* 0x000fe40003f05270 */
[----:B------:R-:W-:Y:S11]  /*7d30*/  IADD3 R60, PT, PT, R60, 0x1, RZ ;  /* 0x000000013c3c7810 */ /* 0x000ff60007ffe0ff */
[----:B------:R4:W1:Y:S04]  /*7d40*/  @P0 LDS.128 R56, [R5] ;  /* 0x0000000005380984 */ /* 0x0008680000000c00 */
[----:B------:R4:W1:Y:S04]  /*7d50*/  @P0 LDS.128 R64, [R4+0x10] ;  /* 0x0000100004400984 */ /* 0x0008680000000c00 */
[----:B------:R4:W1:Y:S04]  /*7d60*/  @P0 LDS.128 R72, [R3+0x20] ;  /* 0x0000200003480984 */ /* 0x0008680000000c00 */
[----:B------:R4:W1:Y:S02]  /*7d70*/  @P0 LDS.128 R80, [R2+0x30] ;  /* 0x0000300002500984 */ /* 0x0008640000000c00 */
.L_x_128:
[----:B------:R-:W-:Y:S05]  /*7d80*/  BSYNC B1 ;  /* 0x0000000000017941 */ /* 0x000fea0003800000 */
.L_x_127:
        /* <DEDUP_REMOVED lines=21> */
.L_x_132:
        /* <DEDUP_REMOVED lines=146> */
.L_x_134:
[----:B------:R-:W-:Y:S05]  /*8800*/  BSYNC.RECONVERGENT B0 ;  /* 0x0000000000007941 */ /* 0x000fea0003800200 */
.L_x_133:
        /* <DEDUP_REMOVED lines=21> */
.L_x_138:
[----:B------:R-:W-:Y:S05]  /*8960*/  BSYNC B0 ;  /* 0x0000000000007941 */ /* 0x000fea0003800000 */
.L_x_137:
[----:B------:R-:W-:Y:S11]  /*8970*/  ISETP.NE.AND P0, PT, R62, RZ, PT ;  /* 0x000000ff3e00720c */ /* 0x000ff60003f05270 */
[----:B------:R-:W-:Y:S02]  /*8980*/  @!UPT UIADD3 URZ, UPT, UPT, URZ, URZ, URZ ;  /* 0x000000fffffff290 */ /* 0x000fe4000fffe0ff */
[----:B------:R4:W1:Y:S04]  /*8990*/  @P0 LDS.128 R56, [R4] ;  /* 0x0000000004380984 */ /* 0x0008680000000c00 */
[----:B------:R4:W1:Y:S04]  /*89a0*/  @P0 LDS.128 R64, [R3+0x10] ;  /* 0x0000100003400984 */ /* 0x0008680000000c00 */
[----:B------:R4:W1:Y:S04]  /*89b0*/  @P0 LDS.128 R72, [R2+0x20] ;  /* 0x0000200002480984 */ /* 0x0008680000000c00 */
[----:B------:R4:W1:Y:S02]  /*89c0*/  @P0 LDS.128 R80, [R60+0x30] ;  /* 0x000030003c500984 */ /* 0x0008640000000c00 */
.L_x_136:
[----:B------:R-:W-:Y:S05]  /*89d0*/  BSYNC B1 ;  /* 0x0000000000017941 */ /* 0x000fea0003800000 */
.L_x_135:
        /* <DEDUP_REMOVED lines=21> */
.L_x_140:
[----:B------:R-:W-:Y:S01]  /*8b30*/  ISETP.NE.AND P0, PT, R106, RZ, PT ;  /* 0x000000ff6a00720c */ /* 0x000fe20003f05270 */
[----:B------:R-:W-:Y:S05]  /*8b40*/  WARPSYNC.ALL ;  /* 0x0000000000007948 */ /* 0x000fea0003800000 */
[----:B------:R-:W-:Y:S01]  /*8b50*/  R2UR UR4, R48 ;  /* 0x00000000300472ca */ /* 0x000fe200000e0000 */
[--C-:B-1----:R-:W-:Y:S01]  /*8b60*/  HADD2.F32 R48, -RZ, R56.reuse.H0_H0 ;  /* 0x20000038ff307230 */ /* 0x102fe20000004100 */
[----:B------:R-:W-:Y:S01]  /*8b70*/  IADD3 R112, PT, PT, R112, 0xd0, RZ ;  /* 0x000000d070707810 */ /* 0x000fe20007ffe0ff */
[----:B------:R-:W-:Y:S01]  /*8b80*/  HADD2.F32 R50, -RZ, R56.H1_H1 ;  /* 0x30000038ff327230 */ /* 0x000fe20000004100 */
[----:B------:R-:W-:Y:S01]  /*8b90*/  BSSY.RECONVERGENT B0, `(.L_x_141) ;  /* 0x0000088000007945 */ /* 0x000fe20003800200 */
[--C-:B------:R-:W-:Y:S01]  /*8ba0*/  HADD2.F32 R51, -RZ, R57.reuse.H0_H0 ;  /* 0x20000039ff337230 */ /* 0x100fe20000004100 */
[----:B------:R-:W-:Y:S01]  /*8bb0*/  LOP3.LUT R112, R112, 0xfefffff8, RZ, 0xc0, !PT ;  /* 0xfefffff870707812 */ /* 0x000fe200078ec0ff */
[----:B------:R-:W-:Y:S02]  /*8bc0*/  HADD2.F32 R52, -RZ, R57.H1_H1 ;  /* 0x30000039ff347230 */ /* 0x000fe40000004100 */
[--C-:B------:R-:W-:Y:S02]  /*8bd0*/  HADD2.F32 R53, -RZ, R58.reuse.H0_H0 ;  /* 0x2000003aff357230 */ /* 0x100fe40000004100 */
[----:B------:R-:W-:Y:S02]  /*8be0*/  HADD2.F32 R54, -RZ, R58.H1_H1 ;  /* 0x3000003aff367230 */ /* 0x000fe40000004100 */
[----:B----4-:R-:W1:Y:S01]  /*8bf0*/  LDTM.x32 R4, tmem[UR4+0x60] ;  /* 0x00006004000479ee */ /* 0x010e6200082c0000 */
[----:B------:R-:W-:Y:S01]  /*8c00*/  NOP ;  /* 0x0000000000007918 */ /* 0x000fe20000000000 */
[----:B-1----:R1:W-:Y:S01]  /*8c10*/  SYNCS.ARRIVE.TRANS64.RED.A1T0 RZ, [R112+URZ], RZ ;  /* 0x000000ff70ff79a7 */ /* 0x0023e200081004ff */
[--C-:B------:R-:W-:Y:S02]  /*8c20*/  HADD2.F32 R55, -RZ, R59.reuse.H0_H0 ;  /* 0x2000003bff377230 */ /* 0x100fe40000004100 */
[----:B------:R-:W-:Y:S02]  /*8c30*/  HADD2.F32 R56, -RZ, R59.H1_H1 ;  /* 0x3000003bff387230 */ /* 0x000fe40000004100 */
        /* <DEDUP_REMOVED lines=9> */
[C---:B------:R-:W-:Y:S01]  /*8cd0*/  FMUL R4, R47.reuse, R4 ;  /* 0x000000042f047220 */ /* 0x040fe20000400000 */
[C---:B------:R-:W-:Y:S01]  /*8ce0*/  FMUL R5, R47.reuse, R5 ;  /* 0x000000052f057220 */ /* 0x040fe20000400000 */
[C---:B------:R-:W-:Y:S01]  /*8cf0*/  FMUL R6, R47.reuse, R6 ;  /* 0x000000062f067220 */ /* 0x040fe20000400000 */
[----:B------:R-:W-:Y:S01]  /*8d00*/  FMUL R7, R47, R7 ;  /* 0x000000072f077220 */ /* 0x000fe20000400000 */
[C---:B------:R-:W-:Y:S01]  /*8d10*/  FFMA R4, R49.reuse, R48, R4 ;  /* 0x0000003031047223 */ /* 0x040fe20000000004 */
[C---:B------:R-:W-:Y:S01]  /*8d20*/  FFMA R5, R49.reuse, R50, R5 ;  /* 0x0000003231057223 */ /* 0x040fe20000000005 */
[C---:B------:R-:W-:Y:S01]  /*8d30*/  FFMA R6, R49.reuse, R51, R6 ;  /* 0x0000003331067223 */ /* 0x040fe20000000006 */
[----:B------:R-:W-:Y:S01]  /*8d40*/  FFMA R7, R49, R52, R7 ;  /* 0x0000003431077223 */ /* 0x000fe20000000007 */
[C---:B------:R-:W-:Y:S01]  /*8d50*/  FMUL R8, R47.reuse, R8 ;  /* 0x000000082f087220 */ /* 0x040fe20000400000 */
[----:B------:R-:W-:Y:S01]  /*8d60*/  FMUL R9, R47, R9 ;  /* 0x000000092f097220 */ /* 0x000fe20000400000 */
[----:B------:R-:W-:Y:S01]  /*8d70*/  F2FP.F16.F32.PACK_AB R4, R5, R4 ;  /* 0x000000040504723e */ /* 0x000fe200000000ff */
[----:B------:R-:W-:Y:S01]  /*8d80*/  FMUL R10, R47, R10 ;  /* 0x0000000a2f0a7220 */ /* 0x000fe20000400000 */
[----:B------:R-:W-:Y:S01]  /*8d90*/  F2FP.F16.F32.PACK_AB R5, R7, R6 ;  /* 0x000000060705723e */ /* 0x000fe200000000ff */
[C---:B------:R-:W-:Y:S01]  /*8da0*/  FFMA R8, R49.reuse, R53, R8 ;  /* 0x0000003531087223 */ /* 0x040fe20000000008 */
[C---:B------:R-:W-:Y:S01]  /*8db0*/  FFMA R9, R49.reuse, R54, R9 ;  /* 0x0000003631097223 */ /* 0x040fe20000000009 */
[----:B------:R-:W-:Y:S01]  /*8dc0*/  FFMA R10, R49, R55, R10 ;  /* 0x00000037310a7223 */ /* 0x000fe2000000000a */
[C---:B------:R-:W-:Y:S01]  /*8dd0*/  FMUL R11, R47.reuse, R11 ;  /* 0x0000000b2f0b7220 */ /* 0x040fe20000400000 */
[C---:B------:R-:W-:Y:S01]  /*8de0*/  FMUL R0, R47.reuse, R12 ;  /* 0x0000000c2f007220 */ /* 0x040fe20000400000 */
[----:B------:R-:W-:Y:S01]  /*8df0*/  FMUL R2, R47, R13 ;  /* 0x0000000d2f027220 */ /* 0x000fe20000400000 */
[----:B------:R-:W-:Y:S01]  /*8e00*/  F2FP.F16.F32.PACK_AB R6, R9, R8 ;  /* 0x000000080906723e */ /* 0x000fe200000000ff */
[C---:B------:R-:W-:Y:S01]  /*8e10*/  FFMA R11, R49.reuse, R56, R11 ;  /* 0x00000038310b7223 */ /* 0x040fe2000000000b */
[C---:B------:R-:W-:Y:S01]  /*8e20*/  FFMA R0, R49.reuse, R57, R0 ;  /* 0x0000003931007223 */ /* 0x040fe20000000000 */
[----:B------:R-:W-:Y:S01]  /*8e30*/  FFMA R2, R49, R58, R2 ;  /* 0x0000003a31027223 */ /* 0x000fe20000000002 */
[C---:B------:R-:W-:Y:S01]  /*8e40*/  FMUL R3, R47.reuse, R14 ;  /* 0x0000000e2f037220 */ /* 0x040fe20000400000 */
[C---:B------:R-:W-:Y:S01]  /*8e50*/  FMUL R15, R47.reuse, R15 ;  /* 0x0000000f2f0f7220 */ /* 0x040fe20000400000 */
[C---:B------:R-:W-:Y:S01]  /*8e60*/  FMUL R12, R47.reuse, R16 ;  /* 0x000000102f0c7220 */ /* 0x040fe20000400000 */
[----:B------:R-:W-:Y:S01]  /*8e70*/  FMUL R13, R47, R17 ;  /* 0x000000112f0d7220 */ /* 0x000fe20000400000 */
[----:B------:R-:W-:Y:S01]  /*8e80*/  FFMA R3, R49, R59, R3 ;  /* 0x0000003b31037223 */ /* 0x000fe20000000003 */
[----:B------:R-:W-:Y:S01]  /*8e90*/  FMUL R14, R47, R18 ;  /* 0x000000122f0e7220 */ /* 0x000fe20000400000 */
[----:B------:R-:W-:Y:S01]  /*8ea0*/  FFMA R15, R49, R60, R15 ;  /* 0x0000003c310f7223 */ /* 0x000fe2000000000f */
[----:B------:R-:W-:Y:S01]  /*8eb0*/  FMUL R19, R47, R19 ;  /* 0x000000132f137220 */ /* 0x000fe20000400000 */
[----:B------:R-:W-:Y:S01]  /*8ec0*/  F2FP.F16.F32.PACK_AB R7, R11, R10 ;  /* 0x0000000a0b07723e */ /* 0x000fe200000000ff */
[----:B------:R-:W-:Y:S01]  /*8ed0*/  FFMA R12, R49, R61, R12 ;  /* 0x0000003d310c7223 */ /* 0x000fe2000000000c */
[----:B------:R-:W-:Y:S02]  /*8ee0*/  HADD2.F32 R66, -RZ, R72.H1_H1 ;  /* 0x30000048ff427230 */ /* 0x000fe40000004100 */
[----:B------:R-:W-:Y:S01]  /*8ef0*/  FMUL R16, R47, R20 ;  /* 0x000000142f107220 */ /* 0x000fe20000400000 */
[----:B------:R-:W-:Y:S01]  /*8f00*/  FFMA R13, R49, R62, R13 ;  /* 0x0000003e310d7223 */ /* 0x000fe2000000000d */
[----:B------:R1:W-:Y:S01]  /*8f10*/  STS.128 [R104+0x6000], R4 ;  /* 0x0060000468007388 */ /* 0x0003e20000000c00 */
[--C-:B------:R-:W-:Y:S02]  /*8f20*/  HADD2.F32 R67, -RZ, R73.reuse.H0_H0 ;  /* 0x20000049ff437230 */ /* 0x100fe40000004100 */
[----:B------:R-:W-:Y:S01]  /*8f30*/  FMUL R17, R47, R21 ;  /* 0x000000152f117220 */ /* 0x000fe20000400000 */
[----:B------:R-:W-:Y:S01]  /*8f40*/  FFMA R14, R49, R63, R14 ;  /* 0x0000003f310e7223 */ /* 0x000fe2000000000e */
[----:B------:R-:W-:Y:S02]  /*8f50*/  HADD2.F32 R68, -RZ, R73.H1_H1 ;  /* 0x30000049ff447230 */ /* 0x000fe40000004100 */
[----:B------:R-:W-:Y:S01]  /*8f60*/  FMUL R18, R47, R22 ;  /* 0x000000162f127220 */ /* 0x000fe20000400000 */
[----:B------:R-:W-:Y:S01]  /*8f70*/  FFMA R19, R49, R64, R19 ;  /* 0x0000004031137223 */ /* 0x000fe20000000013 */
        /* <DEDUP_REMOVED lines=14> */
[----:B------:R-:W-:Y:S01]  /*9060*/  F2FP.F16.F32.PACK_AB R8, R2, R0 ;  /* 0x000000000208723e */ /* 0x000fe200000000ff */
[----:B------:R-:W-:Y:S01]  /*9070*/  FFMA R20, R49, R69, R20 ;  /* 0x0000004531147223 */ /* 0x000fe20000000014 */
[----:B------:R-:W-:Y:S01]  /*9080*/  F2FP.F16.F32.PACK_AB R9, R15, R3 ;  /* 0x000000030f09723e */ /* 0x000fe200000000ff */
[----:B------:R-:W-:Y:S01]  /*9090*/  HADD2.F32 R74, -RZ, R80.H1_H1 ;  /* 0x30000050ff4a7230 */ /* 0x000fe20000004100 */
[----:B------:R-:W-:Y:S01]  /*90a0*/  F2FP.F16.F32.PACK_AB R10, R13, R12 ;  /* 0x0000000c0d0a723e */ /* 0x000fe200000000ff */
[----:B------:R-:W-:Y:S01]  /*90b0*/  FMUL R24, R47, R28 ;  /* 0x0000001c2f187220 */ /* 0x000fe20000400000 */
[----:B------:R-:W-:Y:S01]  /*90c0*/  F2FP.F16.F32.PACK_AB R11, R19, R14 ;  /* 0x0000000e130b723e */ /* 0x000fe200000000ff */
[----:B------:R-:W-:Y:S01]  /*90d0*/  FFMA R21, R49, R70, R21 ;  /* 0x0000004631157223 */ /* 0x000fe20000000015 */
[--C-:B------:R-:W-:Y:S02]  /*90e0*/  HADD2.F32 R75, -RZ, R81.reuse.H0_H0 ;  /* 0x20000051ff4b7230 */ /* 0x100fe40000004100 */
[----:B------:R-:W-:Y:S01]  /*90f0*/  FMUL R25, R47, R29 ;  /* 0x0000001d2f197220 */ /* 0x000fe20000400000 */
[----:B------:R-:W-:Y:S01]  /*9100*/  FFMA R22, R49, R71, R22 ;  /* 0x0000004731167223 */ /* 0x000fe20000000016 */
[----:B------:R1:W-:Y:S01]  /*9110*/  STS.128 [R103+0x6010], R8 ;  /* 0x0060100867007388 */ /* 0x0003e20000000c00 */
        /* <DEDUP_REMOVED lines=13> */
[----:B------:R-:W-:Y:S02]  /*91f0*/  HADD2.F32 R80, -RZ, R83.H1_H1 ;  /* 0x30000053ff507230 */ /* 0x000fe40000004100 */
[----:B------:R-:W-:Y:S01]  /*9200*/  FMUL R30, R47, R34 ;  /* 0x000000222f1e7220 */ /* 0x000fe20000400000 */
        /* <DEDUP_REMOVED lines=32> */
.L_x_142:
[----:B------:R-:W-:Y:S05]  /*9410*/  BSYNC.RECONVERGENT B0 ;  /* 0x0000000000007941 */ /* 0x000fea0003800200 */
.L_x_141:
[----:B------:R-:W-:Y:S01]  /*9420*/  BAR.SYNC.DEFER_BLOCKING 0x1, 0x80 ;  /* 0x0042000000007b1d */ /* 0x000fe20000010000 */
[----:B------:R-:W-:Y:S01]  /*9430*/  UISETP.NE.AND UP0, UPT, UR49, -0x4, UPT ;  /* 0xfffffffc3100788c */ /* 0x000fe2000bf05270 */
[----:B------:R-:W-:Y:S08]  /*9440*/  IADD3 R45, PT, PT, R45, 0x1, RZ ;  /* 0x000000012d2d7810 */ /* 0x000ff00007ffe0ff */
[----:B------:R-:W-:Y:S05]  /*9450*/  BRA.U !UP0, `(.L_x_143) ;  /* 0x0000000108287547 */ /* 0x000fea000b800000 */
[----:B------:R-:W-:Y:S01]  /*9460*/  ISETP.NE.AND P0, PT, R111, RZ, PT ;  /* 0x000000ff6f00720c */ /* 0x000fe20003f05270 */
[----:B------:R-:W-:Y:S01]  /*9470*/  IMAD.U32 R2, RZ, RZ, UR51 ;  /* 0x00000033ff027e24 */ /* 0x000fe2000f8e00ff */
[----:B------:R-:W-:Y:S01]  /*9480*/  UIADD3 UR51, UPT, UPT, UR51, 0x1, URZ ;  /* 0x0000000133337890 */ /* 0x000fe2000fffe0ff */
[----:B------:R-:W-:Y:S03]  /*9490*/  IMAD.U32 R0, RZ, RZ, UR37 ;  /* 0x00000025ff007e24 */ /* 0x000fe6000f8e00ff */
[----:B------:R-:W-:Y:S04]  /*94a0*/  UISETP.NE.AND UP0, UPT, UR51, 0x4, UPT ;  /* 0x000000043300788c */ /* 0x000fe8000bf05270 */
[----:B------:R-:W-:Y:S03]  /*94b0*/  USEL UR51, UR51, URZ, UP0 ;  /* 0x000000ff33337287 */ /* 0x000fe60008000000 */
[----:B------:R-:W-:Y:S05]  /*94c0*/  @P0 LEA R2, R2, UR48, 0x3 ;  /* 0x0000003002020c11 */ /* 0x000fea000f8e18ff */
[----:B------:R-:W-:Y:S05]  /*94d0*/  @P0 VIADD R2, R2, 0x60 ;  /* 0x0000006002020836 */ /* 0x000fea0000000000 */
[----:B------:R-:W-:Y:S04]  /*94e0*/  @P0 PRMT R0, R0, 0x654, R2 ;  /* 0x0000065400000816 */ /* 0x000fe80000000002 */
[----:B------:R2:W-:Y:S03]  /*94f0*/  @P0 SYNCS.ARRIVE.TRANS64.RED.A1T0 RZ, [R0+URZ], RZ ;  /* 0x000000ff00ff09a7 */ /* 0x0005e600081004ff */
.L_x_143:
[----:B------:R-:W-:Y:S01]  /*9500*/  ISETP.NE.AND P2, PT, R107, RZ, PT ;  /* 0x000000ff6b00720c */ /* 0x000fe20003f45270 */
[----:B------:R-:W-:Y:S01]  /*9510*/  UIADD3 UR49, UPT, UPT, UR49, 0x4, URZ ;  /* 0x0000000431317890 */ /* 0x000fe2000fffe0ff */
[----:B------:R-:W-:Y:S01]  /*9520*/  ISETP.NE.AND P0, PT, R109, 0x2, PT ;  /* 0x000000026d00780c */ /* 0x000fe20003f05270 */
[----:B------:R-:W-:Y:S01]  /*9530*/  IMAD.IADD R15, R43, 0x1, R90 ;  /* 0x000000012b0f7824 */ /* 0x000fe200078e025a */
[----:B------:R-:W-:Y:S01]  /*9540*/  ISETP.NE.AND P1, PT, R45, 0x4, PT ;  /* 0x000000042d00780c */ /* 0x000fe20003f25270 */
[----:B------:R-:W-:Y:S01]  /*9550*/  IMAD.IADD R14, R44, 0x1, R91 ;  /* 0x000000012c0e7824 */ /* 0x000fe200078e025b */
[----:B------:R-:W-:Y:S02]  /*9560*/  SEL R2, RZ, 0x1, P0 ;  /* 0x00000001ff027807 */ /* 0x000fe40000000000 */
[----:B--2---:R-:W-:Y:S02]  /*9570*/  SEL R0, RZ, 0x1, P1 ;  /* 0x00000001ff007807 */ /* 0x004fe40000800000 */
[----:B------:R-:W-:Y:S02]  /*9580*/  LOP3.LUT R99, R99, R2, RZ, 0x3c, !PT ;  /* 0x0000000263637212 */ /* 0x000fe400078e3cff */
[----:B------:R-:W-:Y:S02]  /*9590*/  LOP3.LUT R100, R100, R0, RZ, 0x3c, !PT ;  /* 0x0000000064647212 */ /* 0x000fe400078e3cff */
[----:B------:R-:W-:Y:S02]  /*95a0*/  @P2 R2UR UR36, R98 ;  /* 0x00000000622422ca */ /* 0x000fe400000e0000 */
[----:B------:R-:W-:Y:S02]  /*95b0*/  SEL R109, R109, RZ, P0 ;  /* 0x000000ff6d6d7207 */ /* 0x000fe40000000000 */
[----:B------:R-:W-:Y:S01]  /*95c0*/  SEL R45, R45, RZ, P1 ;  /* 0x000000ff2d2d7207 */ /* 0x000fe20000800000 */
[----:B------:R-:W-:Y:S10]  /*95d0*/  @P2 BRA `(.L_x_144) ;  /* 0xffffffc000542947 */ /* 0x000ff4000383ffff */
[----:B------:R-:W-:-:S09]  /*95e0*/  UISETP.NE.AND UP0, UPT, UR50, URZ, UPT ;  /* 0x000000ff3200728c */ /* 0x000fd2000bf05270 */
[----:B------:R-:W-:Y:S05]  /*95f0*/  BRA.U !UP0, `(.L_x_145) ;  /* 0x0000000108487547 */ /* 0x000fea000b800000 */
[----:B------:R-:W2:Y:S02]  /*9600*/  LDCU.64 UR4, c[0x0][0x890] ;  /* 0x00011200ff0477ac */ /* 0x000ea40008000a00 */
[----:B--2---:R-:W-:-:S04]  /*9610*/  UISETP.NE.U32.AND UP0, UPT, UR4, URZ, UPT ;  /* 0x000000ff0400728c */ /* 0x004fc8000bf05070 */
[----:B------:R-:W-:-:S09]  /*9620*/  UISETP.NE.AND.EX UP0, UPT, UR5, URZ, UPT, UP0 ;  /* 0x000000ff0500728c */ /* 0x000fd2000bf05300 */
[----:B------:R-:W-:Y:S05]  /*9630*/  BRA.U UP0, `(.L_x_146) ;  /* 0x00000001000c7547 */ /* 0x000fea000b800000 */
[----:B------:R-:W-:-:S13]  /*9640*/  FSETP.NEU.AND P0, PT, R49, RZ, PT ;  /* 0x000000ff3100720b */ /* 0x000fda0003f0d000 */
[----:B------:R-:W-:Y:S05]  /*9650*/  @!P0 EXIT ;  /* 0x000000000000894d */ /* 0x000fea0003800000 */
[----:B------:R-:W-:Y:S05]  /*9660*/  BRA `(.L_x_145) ;  /* 0x00000000002c7947 */ /* 0x000fea0003800000 */
.L_x_146:
[----:B------:R-:W-:Y:S01]  /*9670*/  ISETP.NE.AND P0, PT, R108, RZ, PT ;  /* 0x000000ff6c00720c */ /* 0x000fe20003f05270 */
[----:B------:R-:W-:-:S12]  /*9680*/  BSSY.RECONVERGENT B0, `(.L_x_145) ;  /* 0x0000009000007945 */ /* 0x000fd80003800200 */
[----:B------:R-:W-:Y:S05]  /*9690*/  @P0 BRA `(.L_x_147) ;  /* 0x0000000000140947 */ /* 0x000fea0003800000 */
[----:B------:R-:W2:Y:S02]  /*96a0*/  LDCU.64 UR4, c[0x0][0x888] ;  /* 0x00011100ff0477ac */ /* 0x000ea40008000a00 */
[----:B--2---:R-:W-:-:S04]  /*96b0*/  ISETP.NE.U32.AND P0, PT, RZ, UR4, PT ;  /* 0x00000004ff007c0c */ /* 0x004fc8000bf05070 */
[----:B------:R-:W-:-:S13]  /*96c0*/  ISETP.NE.AND.EX P0, PT, RZ, UR5, PT, P0 ;  /* 0x00000005ff007c0c */ /* 0x000fda000bf05300 */
[----:B------:R-:W-:Y:S05]  /*96d0*/  @!P0 EXIT ;  /* 0x000000000000894d */ /* 0x000fea0003800000 */
[----:B------:R-:W-:Y:S05]  /*96e0*/  BRA `(.L_x_148) ;  /* 0x0000000000087947 */ /* 0x000fea0003800000 */
.L_x_147:
[----:B------:R-:W-:-:S13]  /*96f0*/  FSETP.NEU.AND P0, PT, R49, RZ, PT ;  /* 0x000000ff3100720b */ /* 0x000fda0003f0d000 */
[----:B------:R-:W-:Y:S05]  /*9700*/  @!P0 EXIT ;  /* 0x000000000000894d */ /* 0x000fea0003800000 */
.L_x_148:
[----:B------:R-:W-:Y:S05]  /*9710*/  BSYNC.RECONVERGENT B0 ;  /* 0x0000000000007941 */ /* 0x000fea0003800200 */
.L_x_145:
[----:B------:R-:W-:Y:S01]  /*9720*/  ULEA UR4, UR51, UR48, 0x3 ;  /* 0x0000003033047291 */ /* 0x000fe2000f8e18ff */
[----:B------:R-:W-:-:S04]  /*9730*/  DEPBAR.LE SB0, 0x0 ;  /* 0x000080000000791a */ /* 0x000fc80000000000 */
[----:B------:R-:W-:-:S04]  /*9740*/  UIADD3 UR4, UPT, UPT, UR4, 0x60, URZ ;  /* 0x0000006004047890 */ /* 0x000fc8000fffe0ff */
[----:B------:R-:W-:-:S09]  /*9750*/  UPRMT UR4, UR37, 0x654, UR4 ;  /* 0x0000065425047896 */ /* 0x000fd20008000004 */
[----:B------:R-:W-:Y:S01]  /*9760*/  SYNCS.ARRIVE.TRANS64.RED.A1T0 RZ, [UR4], RZ ;  /* 0x000000ffffff79a7 */ /* 0x000fe20008100404 */
[----:B------:R-:W-:Y:S05]  /*9770*/  EXIT ;  /* 0x000000000000794d */ /* 0x000fea0003800000 */
.L_x_24:
[----:B--2---:R2:W4:Y:S02]  /*9780*/  SYNCS.PHASECHK.TRANS64.TRYWAIT P0, [R2+URZ+0x100], R3 ;  /* 0x00010003020075a7 */ /* 0x00452400080011ff */
[----:B----4-:R-:W-:Y:S05]  /*9790*/  @!P0 NANOSLEEP.SYNCS 0x989680 ;  /* 0x009896800000895d */ /* 0x010fea0003900000 */
[----:B------:R-:W4:Y:S02]  /*97a0*/  @!P0 SYNCS.PHASECHK.TRANS64 P0, [R2+URZ+0x100], R3 ;  /* 0x00010003020085a7 */ /* 0x000f2400080010ff */
[----:B----4-:R-:W-:Y:S05]  /*97b0*/  @!P0 BRA `(.L_x_24) ;  /* 0xfffffffc00f08947 */ /* 0x010fea000383ffff */
[----:B------:R-:W-:Y:S05]  /*97c0*/  BRA `(.L_x_149) ;  /* 0xffffff8000107947 */ /* 0x000fea000383ffff */
.L_x_27:
[----:B------:R-:W-:-:S07]  /*97d0*/  MOV R2, UR33 ;  /* 0x0000002100027c02 */ /* 0x000fce0008000f00 */
.L_x_150:
[----:B-1----:R1:W2:Y:S02]  /*97e0*/  SYNCS.PHASECHK.TRANS64.TRYWAIT P0, [R2+URZ+0x20], R4 ;  /* 0x00002004020075a7 */ /* 0x0022a400080011ff */
[----:B--2---:R-:W-:Y:S05]  /*97f0*/  @!P0 NANOSLEEP.SYNCS 0x989680 ;  /* 0x009896800000895d */ /* 0x004fea0003900000 */
[----:B------:R-:W2:Y:S02]  /*9800*/  @!P0 SYNCS.PHASECHK.TRANS64 P0, [R2+URZ+0x20], R4 ;  /* 0x00002004020085a7 */ /* 0x000ea400080010ff */
[----:B--2---:R-:W-:Y:S05]  /*9810*/  @!P0 BRA `(.L_x_150) ;  /* 0xfffffffc00f08947 */ /* 0x004fea000383ffff */
[----:B------:R-:W-:Y:S05]  /*9820*/  BRA `(.L_x_26) ;  /* 0xffffff8000787947 */ /* 0x000fea000383ffff */
.L_x_34:
[----:B-1----:R-:W-:-:S07]  /*9830*/  MOV R2, UR33 ;  /* 0x0000002100027c02 */ /* 0x002fce0008000f00 */
.L_x_151:
[----:B-1----:R1:W2:Y:S02]  /*9840*/  SYNCS.PHASECHK.TRANS64.TRYWAIT P0, [R2+URZ+0x20], R4 ;  /* 0x00002004020075a7 */ /* 0x0022a400080011ff */
[----:B--2---:R-:W-:Y:S05]  /*9850*/  @!P0 NANOSLEEP.SYNCS 0x989680 ;  /* 0x009896800000895d */ /* 0x004fea0003900000 */
[----:B------:R-:W2:Y:S02]  /*9860*/  @!P0 SYNCS.PHASECHK.TRANS64 P0, [R2+URZ+0x20], R4 ;  /* 0x00002004020085a7 */ /* 0x000ea400080010ff */
[----:B--2---:R-:W-:Y:S05]  /*9870*/  @!P0 BRA `(.L_x_151) ;  /* 0xfffffffc00f08947 */ /* 0x004fea000383ffff */
[----:B------:R-:W-:Y:S05]  /*9880*/  BRA `(.L_x_33) ;  /* 0xffffff8400647947 */ /* 0x000fea000383ffff */
.L_x_39:
[----:B-1----:R1:W2:Y:S02]  /*9890*/  SYNCS.PHASECHK.TRANS64.TRYWAIT P0, [R2+URZ+0x90], R3 ;  /* 0x00009003020075a7 */ /* 0x0022a400080011ff */
[----:B--2---:R-:W-:Y:S05]  /*98a0*/  @!P0 NANOSLEEP.SYNCS 0x989680 ;  /* 0x009896800000895d */ /* 0x004fea0003900000 */
[----:B------:R-:W2:Y:S02]  /*98b0*/  @!P0 SYNCS.PHASECHK.TRANS64 P0, [R2+URZ+0x90], R3 ;  /* 0x00009003020085a7 */ /* 0x000ea400080010ff */
[----:B--2---:R-:W-:Y:S05]  /*98c0*/  @!P0 BRA `(.L_x_39) ;  /* 0xfffffffc00f08947 */ /* 0x004fea000383ffff */
[----:B------:R-:W-:Y:S05]  /*98d0*/  BRA `(.L_x_152) ;  /* 0xffffff8800307947 */ /* 0x000fea000383ffff */
.L_x_43:
[----:B---3--:R-:W-:-:S07]  /*98e0*/  MOV R0, UR5 ;  /* 0x0000000500007c02 */ /* 0x008fce0008000f00 */
.L_x_153:
[----:B-1----:R1:W2:Y:S02]  /*98f0*/  SYNCS.PHASECHK.TRANS64.TRYWAIT P0, [R0+URZ], R2 ;  /* 0x00000002000075a7 */ /* 0x0022a400080011ff */
[----:B--2---:R-:W-:Y:S05]  /*9900*/  @!P0 NANOSLEEP.SYNCS 0x989680 ;  /* 0x009896800000895d */ /* 0x004fea0003900000 */
[----:B------:R-:W2:Y:S02]  /*9910*/  @!P0 SYNCS.PHASECHK.TRANS64 P0, [R0+URZ], R2 ;  /* 0x00000002000085a7 */ /* 0x000ea400080010ff */
[----:B--2---:R-:W-:Y:S05]  /*9920*/  @!P0 BRA `(.L_x_153) ;  /* 0xfffffffc00f08947 */ /* 0x004fea000383ffff */
[----:B------:R-:W-:Y:S05]  /*9930*/  BRA `(.L_x_154) ;  /* 0xffffff8c00a07947 */ /* 0x000fea000383ffff */
.L_x_44:
[----:B---3--:R-:W-:-:S07]  /*9940*/  MOV R0, UR5 ;  /* 0x0000000500007c02 */ /* 0x008fce0008000f00 */
.L_x_155:
[----:B-1----:R1:W2:Y:S02]  /*9950*/  SYNCS.PHASECHK.TRANS64.TRYWAIT P0, [R0+URZ], R3 ;  /* 0x00000003000075a7 */ /* 0x0022a400080011ff */
[----:B--2---:R-:W-:Y:S05]  /*9960*/  @!P0 NANOSLEEP.SYNCS 0x989680 ;  /* 0x009896800000895d */ /* 0x004fea0003900000 */
[----:B------:R-:W2:Y:S02]  /*9970*/  @!P0 SYNCS.PHASECHK.TRANS64 P0, [R0+URZ], R3 ;  /* 0x00000003000085a7 */ /* 0x000ea400080010ff */
[----:B--2---:R-:W-:Y:S05]  /*9980*/  @!P0 BRA `(.L_x_155) ;  /* 0xfffffffc00f08947 */ /* 0x004fea000383ffff */
[----:B------:R-:W-:Y:S05]  /*9990*/  BRA `(.L_x_156) ;  /* 0xffffff8c00ac7947 */ /* 0x000fea000383ffff */
.L_x_45:
[----:B---3--:R-:W-:-:S07]  /*99a0*/  MOV R0, UR5 ;  /* 0x0000000500007c02 */ /* 0x008fce0008000f00 */
.L_x_157:
[----:B-1----:R1:W2:Y:S02]  /*99b0*/  SYNCS.PHASECHK.TRANS64.TRYWAIT P0, [R0+URZ], R3 ;  /* 0x00000003000075a7 */ /* 0x0022a400080011ff */
[----:B--2---:R-:W-:Y:S05]  /*99c0*/  @!P0 NANOSLEEP.SYNCS 0x989680 ;  /* 0x009896800000895d */ /* 0x004fea0003900000 */
[----:B------:R-:W2:Y:S02]  /*99d0*/  @!P0 SYNCS.PHASECHK.TRANS64 P0, [R0+URZ], R3 ;  /* 0x00000003000085a7 */ /* 0x000ea400080010ff */
[----:B--2---:R-:W-:Y:S05]  /*99e0*/  @!P0 BRA `(.L_x_157) ;  /* 0xfffffffc00f08947 */ /* 0x004fea000383ffff */
[----:B------:R-:W-:Y:S05]  /*99f0*/  BRA `(.L_x_158) ;  /* 0xffffff8c00b87947 */ /* 0x000fea000383ffff */
.L_x_48:
[----:B-1----:R1:W2:Y:S02]  /*9a00*/  SYNCS.PHASECHK.TRANS64.TRYWAIT P0, [R0+URZ+0xf0], R4 ;  /* 0x0000f004000075a7 */ /* 0x0022a400080011ff */
[----:B--2---:R-:W-:Y:S05]  /*9a10*/  @!P0 NANOSLEEP.SYNCS 0x989680 ;  /* 0x009896800000895d */ /* 0x004fea0003900000 */
[----:B------:R-:W2:Y:S02]  /*9a20*/  @!P0 SYNCS.PHASECHK.TRANS64 P0, [R0+URZ+0xf0], R4 ;  /* 0x0000f004000085a7 */ /* 0x000ea400080010ff */
[----:B--2---:R-:W-:Y:S05]  /*9a30*/  @!P0 BRA `(.L_x_48) ;  /* 0xfffffffc00f08947 */ /* 0x004fea000383ffff */
[----:B------:R-:W-:Y:S05]  /*9a40*/  BRA `(.L_x_159) ;  /* 0xffffff9000187947 */ /* 0x000fea000383ffff */
.L_x_49:
[----:B------:R-:W-:-:S07]  /*9a50*/  MOV R0, UR5 ;  /* 0x0000000500007c02 */ /* 0x000fce0008000f00 */
.L_x_160:
[----:B-1----:R1:W2:Y:S02]  /*9a60*/  SYNCS.PHASECHK.TRANS64.TRYWAIT P0, [R0+URZ+0xa0], R5 ;  /* 0x0000a005000075a7 */ /* 0x0022a400080011ff */
[----:B--2---:R-:W-:Y:S05]  /*9a70*/  @!P0 NANOSLEEP.SYNCS 0x989680 ;  /* 0x009896800000895d */ /* 0x004fea0003900000 */
[----:B------:R-:W2:Y:S02]  /*9a80*/  @!P0 SYNCS.PHASECHK.TRANS64 P0, [R0+URZ+0xa0], R5 ;  /* 0x0000a005000085a7 */ /* 0x000ea400080010ff */
[----:B--2---:R-:W-:Y:S05]  /*9a90*/  @!P0 BRA `(.L_x_160) ;  /* 0xfffffffc00f08947 */ /* 0x004fea000383ffff */
[----:B------:R-:W-:Y:S05]  /*9aa0*/  BRA `(.L_x_161) ;  /* 0xffffff9000287947 */ /* 0x000fea000383ffff */
.L_x_50:
[----:B-1----:R1:W2:Y:S02]  /*9ab0*/  SYNCS.PHASECHK.TRANS64.TRYWAIT P1, [R0+URZ+0x90], R4 ;  /* 0x00009004000075a7 */ /* 0x0022a400080211ff */
[----:B--2---:R-:W-:Y:S05]  /*9ac0*/  @!P1 NANOSLEEP.SYNCS 0x989680 ;  /* 0x009896800000995d */ /* 0x004fea0003900000 */
[----:B------:R-:W2:Y:S02]  /*9ad0*/  @!P1 SYNCS.PHASECHK.TRANS64 P1, [R0+URZ+0x90], R4 ;  /* 0x00009004000095a7 */ /* 0x000ea400080210ff */
[----:B--2---:R-:W-:Y:S05]  /*9ae0*/  @!P1 BRA `(.L_x_50) ;  /* 0xfffffffc00f09947 */ /* 0x004fea000383ffff */
[----:B------:R-:W-:Y:S05]  /*9af0*/  BRA `(.L_x_162) ;  /* 0xffffff9000587947 */ /* 0x000fea000383ffff */
.L_x_53:
[----:B------:R-:W-:-:S07]  /*9b00*/  MOV R0, UR5 ;  /* 0x0000000500007c02 */ /* 0x000fce0008000f00 */
.L_x_163:
[----:B-1----:R1:W2:Y:S02]  /*9b10*/  SYNCS.PHASECHK.TRANS64.TRYWAIT P0, [R0+URZ+0xa0], R2 ;  /* 0x0000a002000075a7 */ /* 0x0022a400080011ff */
[----:B--2---:R-:W-:Y:S05]  /*9b20*/  @!P0 NANOSLEEP.SYNCS 0x989680 ;  /* 0x009896800000895d */ /* 0x004fea0003900000 */
[----:B------:R-:W2:Y:S02]  /*9b30*/  @!P0 SYNCS.PHASECHK.TRANS64 P0, [R0+URZ+0xa0], R2 ;  /* 0x0000a002000085a7 */ /* 0x000ea400080010ff */
[----:B--2---:R-:W-:Y:S05]  /*9b40*/  @!P0 BRA `(.L_x_163) ;  /* 0xfffffffc00f08947 */ /* 0x004fea000383ffff */
[----:B------:R-:W-:Y:S05]  /*9b50*/  BRA `(.L_x_52) ;  /* 0xffffff9000ac7947 */ /* 0x000fea000383ffff */
.L_x_62:
[----:B-1----:R-:W-:-:S04]  /*9b60*/  MOV R4, UR6 ;  /* 0x0000000600047c02 */ /* 0x002fc80008000f00 */
[----:B------:R1:W2:Y:S03]  /*9b70*/  SYNCS.PHASECHK.TRANS64.TRYWAIT P0, [R4+URZ+0x8], R5 ;  /* 0x00000805040075a7 */ /* 0x0002a600080011ff */
[----:B--2---:R-:W-:Y:S05]  /*9b80*/  @!P0 NANOSLEEP.SYNCS 0x989680 ;  /* 0x009896800000895d */ /* 0x004fea0003900000 */
[----:B------:R-:W2:Y:S02]  /*9b90*/  @!P0 SYNCS.PHASECHK.TRANS64 P0, [R4+URZ+0x8], R5 ;  /* 0x00000805040085a7 */ /* 0x000ea400080010ff */
[----:B--2---:R-:W-:Y:S05]  /*9ba0*/  @!P0 BRA `(.L_x_62) ;  /* 0xfffffffc00ec8947 */ /* 0x004fea000383ffff */
[----:B------:R-:W-:Y:S05]  /*9bb0*/  BRA `(.L_x_61) ;  /* 0xffffff9400607947 */ /* 0x000fea000383ffff */
.L_x_64:
[----:B------:R-:W-:Y:S01]  /*9bc0*/  BSSY B0, `(.L_x_164) ;  /* 0x0000006000007945 */ /* 0x000fe20003800000 */
[----:B------:R-:W-:-:S07]  /*9bd0*/  MOV R15, 0xffffffff ;  /* 0xffffffff000f7802 */ /* 0x000fce0000000f00 */
[----:B-1---5:R-:W-:Y:S05]  /*9be0*/  WARPSYNC.COLLECTIVE R15, `(.L_x_165) ;  /* 0x000000000f0c7348 */ /* 0x022fea0003c00000 */
[----:B------:R-:W-:Y:S02]  /*9bf0*/  ELECT P6, UR79, PT ;  /* 0x00000000004f782f */ /* 0x000fe400038c0000 */
[----:B------:R-:W-:Y:S01]  /*9c00*/  MOV R14, UR79 ;  /* 0x0000004f000e7c02 */ /* 0x000fe20008000f00 */
[----:B-1---5:R-:W-:Y:S10]  /*9c10*/  ENDCOLLECTIVE ;  /* 0x000000000000791b */ /* 0x022ff40003800000 */
.L_x_165:
[----:B------:R-:W-:Y:S05]  /*9c20*/  BSYNC B0 ;  /* 0x0000000000007941 */ /* 0x000fea0003800000 */
.L_x_164:
[----:B------:R-:W-:Y:S05]  /*9c30*/  BRA `(.L_x_166) ;  /* 0xffffff9400907947 */ /* 0x000fea000383ffff */
.L_x_66:
[----:B-1----:R-:W-:-:S04]  /*9c40*/  MOV R2, UR6 ;  /* 0x0000000600027c02 */ /* 0x002fc80008000f00 */
[----:B------:R1:W2:Y:S03]  /*9c50*/  SYNCS.PHASECHK.TRANS64.TRYWAIT P0, [R2+URZ+0x8], R3 ;  /* 0x00000803020075a7 */ /* 0x0002a600080011ff */
[----:B--2---:R-:W-:Y:S05]  /*9c60*/  @!P0 NANOSLEEP.SYNCS 0x989680 ;  /* 0x009896800000895d */ /* 0x004fea0003900000 */
[----:B------:R-:W2:Y:S02]  /*9c70*/  @!P0 SYNCS.PHASECHK.TRANS64 P0, [R2+URZ+0x8], R3 ;  /* 0x00000803020085a7 */ /* 0x000ea400080010ff */
[----:B--2---:R-:W-:Y:S05]  /*9c80*/  @!P0 BRA `(.L_x_66) ;  /* 0xfffffffc00ec8947 */ /* 0x004fea000383ffff */
[----:B------:R-:W-:Y:S05]  /*9c90*/  BRA `(.L_x_65) ;  /* 0xffffff9400947947 */ /* 0x000fea000383ffff */
.L_x_67:
[----:B-1----:R1:W2:Y:S02]  /*9ca0*/  SYNCS.PHASECHK.TRANS64.TRYWAIT P0, [R0+URZ+0x90], R4 ;  /* 0x00009004000075a7 */ /* 0x0022a400080011ff */
[----:B--2---:R-:W-:Y:S05]  /*9cb0*/  @!P0 NANOSLEEP.SYNCS 0x989680 ;  /* 0x009896800000895d */ /* 0x004fea0003900000 */
[----:B------:R-:W2:Y:S02]  /*9cc0*/  @!P0 SYNCS.PHASECHK.TRANS64 P0, [R0+URZ+0x90], R4 ;  /* 0x00009004000085a7 */ /* 0x000ea400080010ff */
[----:B--2---:R-:W-:Y:S05]  /*9cd0*/  @!P0 BRA `(.L_x_67) ;  /* 0xfffffffc00f08947 */ /* 0x004fea000383ffff */
[----:B------:R-:W-:Y:S05]  /*9ce0*/  BRA `(.L_x_167) ;  /* 0xffffff9800a07947 */ /* 0x000fea000383ffff */
.L_x_69:
[----:B------:R-:W-:-:S07]  /*9cf0*/  MOV R0, UR8 ;  /* 0x0000000800007c02 */ /* 0x000fce0008000f00 */
.L_x_168:
[----:B-1----:R1:W2:Y:S02]  /*9d00*/  SYNCS.PHASECHK.TRANS64.TRYWAIT P0, [R0+URZ+0xd0], R4 ;  /* 0x0000d004000075a7 */ /* 0x0022a400080011ff */
[----:B--2---:R-:W-:Y:S05]  /*9d10*/  @!P0 NANOSLEEP.SYNCS 0x989680 ;  /* 0x009896800000895d */ /* 0x004fea0003900000 */
[----:B------:R-:W2:Y:S02]  /*9d20*/  @!P0 SYNCS.PHASECHK.TRANS64 P0, [R0+URZ+0xd0], R4 ;  /* 0x0000d004000085a7 */ /* 0x000ea400080010ff */
[----:B--2---:R-:W-:Y:S05]  /*9d30*/  @!P0 BRA `(.L_x_168) ;  /* 0xfffffffc00f08947 */ /* 0x004fea000383ffff */
[----:B------:R-:W-:Y:S05]  /*9d40*/  BRA `(.L_x_169) ;  /* 0xffffff9800ec7947 */ /* 0x000fea000383ffff */
.L_x_72:
[----:B------:R-:W-:Y:S07]  /*9d50*/  MOV R0, UR14 ;  /* 0x0000000e00007c02 */ /* 0x000fee0008000f00 */
.L_x_170:
[----:B-1----:R1:W2:Y:S02]  /*9d60*/  SYNCS.PHASECHK.TRANS64.TRYWAIT P0, [R0+URZ], R4 ;  /* 0x00000004000075a7 */ /* 0x0022a400080011ff */
[----:B--2---:R-:W-:Y:S05]  /*9d70*/  @!P0 NANOSLEEP.SYNCS 0x989680 ;  /* 0x009896800000895d */ /* 0x004fea0003900000 */
[----:B------:R-:W2:Y:S02]  /*9d80*/  @!P0 SYNCS.PHASECHK.TRANS64 P0, [R0+URZ], R4 ;  /* 0x00000004000085a7 */ /* 0x000ea400080010ff */
[----:B--2---:R-:W-:Y:S05]  /*9d90*/  @!P0 BRA `(.L_x_170) ;  /* 0xfffffffc00f08947 */ /* 0x004fea000383ffff */
[----:B------:R-:W-:Y:S05]  /*9da0*/  BRA `(.L_x_71) ;  /* 0xffffff9c00007947 */ /* 0x000fea000383ffff */
.L_x_76:
[----:B-1----:R-:W-:-:S07]  /*9db0*/  MOV R0, UR8 ;  /* 0x0000000800007c02 */ /* 0x002fce0008000f00 */
.L_x_171:
[----:B-1----:R1:W2:Y:S02]  /*9dc0*/  SYNCS.PHASECHK.TRANS64.TRYWAIT P0, [R0+URZ], R2 ;  /* 0x00000002000075a7 */ /* 0x0022a400080011ff */
[----:B--2---:R-:W-:Y:S05]  /*9dd0*/  @!P0 NANOSLEEP.SYNCS 0x989680 ;  /* 0x009896800000895d */ /* 0x004fea0003900000 */
[----:B------:R-:W2:Y:S02]  /*9de0*/  @!P0 SYNCS.PHASECHK.TRANS64 P0, [R0+URZ], R2 ;  /* 0x00000002000085a7 */ /* 0x000ea400080010ff */
[----:B--2---:R-:W-:Y:S05]  /*9df0*/  @!P0 BRA `(.L_x_171) ;  /* 0xfffffffc00f08947 */ /* 0x004fea000383ffff */
[----:B------:R-:W-:Y:S05]  /*9e00*/  BRA `(.L_x_172) ;  /* 0xffffffa000447947 */ /* 0x000fea000383ffff */
.L_x_77:
[----:B------:R-:W-:-:S07]  /*9e10*/  MOV R0, UR8 ;  /* 0x0000000800007c02 */ /* 0x000fce0008000f00 */
.L_x_173:
[----:B-1----:R1:W2:Y:S02]  /*9e20*/  SYNCS.PHASECHK.TRANS64.TRYWAIT P0, [R0+URZ], R3 ;  /* 0x00000003000075a7 */ /* 0x0022a400080011ff */
[----:B--2---:R-:W-:Y:S05]  /*9e30*/  @!P0 NANOSLEEP.SYNCS 0x989680 ;  /* 0x009896800000895d */ /* 0x004fea0003900000 */
[----:B------:R-:W2:Y:S02]  /*9e40*/  @!P0 SYNCS.PHASECHK.TRANS64 P0, [R0+URZ], R3 ;  /* 0x00000003000085a7 */ /* 0x000ea400080010ff */
[----:B--2---:R-:W-:Y:S05]  /*9e50*/  @!P0 BRA `(.L_x_173) ;  /* 0xfffffffc00f08947 */ /* 0x004fea000383ffff */
[----:B------:R-:W-:Y:S05]  /*9e60*/  BRA `(.L_x_174) ;  /* 0xffffffa000507947 */ /* 0x000fea000383ffff */
.L_x_78:
[----:B------:R-:W-:-:S07]  /*9e70*/  MOV R0, UR8 ;  /* 0x0000000800007c02 */ /* 0x000fce0008000f00 */
.L_x_175:
[----:B-1----:R1:W2:Y:S02]  /*9e80*/  SYNCS.PHASECHK.TRANS64.TRYWAIT P0, [R0+URZ], R3 ;  /* 0x00000003000075a7 */ /* 0x0022a400080011ff */
[----:B--2---:R-:W-:Y:S05]  /*9e90*/  @!P0 NANOSLEEP.SYNCS 0x989680 ;  /* 0x009896800000895d */ /* 0x004fea0003900000 */
[----:B------:R-:W2:Y:S02]  /*9ea0*/  @!P0 SYNCS.PHASECHK.TRANS64 P0, [R0+URZ], R3 ;  /* 0x00000003000085a7 */ /* 0x000ea400080010ff */
[----:B--2---:R-:W-:Y:S05]  /*9eb0*/  @!P0 BRA `(.L_x_175) ;  /* 0xfffffffc00f08947 */ /* 0x004fea000383ffff */
[----:B------:R-:W-:Y:S05]  /*9ec0*/  BRA `(.L_x_176) ;  /* 0xffffffa0005c7947 */ /* 0x000fea000383ffff */
.L_x_81:
[----:B------:R-:W-:-:S07]  /*9ed0*/  MOV R0, UR7 ;  /* 0x0000000700007c02 */ /* 0x000fce0008000f00 */
.L_x_177:
[----:B-1----:R1:W2:Y:S02]  /*9ee0*/  SYNCS.PHASECHK.TRANS64.TRYWAIT P1, [R0+URZ+0x110], R2 ;  /* 0x00011002000075a7 */ /* 0x0022a400080211ff */
[----:B--2---:R-:W-:Y:S05]  /*9ef0*/  @!P1 NANOSLEEP.SYNCS 0x989680 ;  /* 0x009896800000995d */ /* 0x004fea0003900000 */
[----:B------:R-:W2:Y:S02]  /*9f00*/  @!P1 SYNCS.PHASECHK.TRANS64 P1, [R0+URZ+0x110], R2 ;  /* 0x00011002000095a7 */ /* 0x000ea400080210ff */
[----:B--2---:R-:W-:Y:S05]  /*9f10*/  @!P1 BRA `(.L_x_177) ;  /* 0xfffffffc00f09947 */ /* 0x004fea000383ffff */
[----:B------:R-:W-:Y:S05]  /*9f20*/  BRA `(.L_x_178) ;  /* 0xffffffa000a87947 */ /* 0x000fea000383ffff */
.L_x_86:
[----:B--2---:R2:W4:Y:S02]  /*9f30*/  SYNCS.PHASECHK.TRANS64.TRYWAIT P0, [R0+URZ+0x90], R2 ;  /* 0x00009002000075a7 */ /* 0x00452400080011ff */
[----:B----4-:R-:W-:Y:S05]  /*9f40*/  @!P0 NANOSLEEP.SYNCS 0x989680 ;  /* 0x009896800000895d */ /* 0x010fea0003900000 */
[----:B------:R-:W4:Y:S02]  /*9f50*/  @!P0 SYNCS.PHASECHK.TRANS64 P0, [R0+URZ+0x90], R2 ;  /* 0x00009002000085a7 */ /* 0x000f2400080010ff */
[----:B----4-:R-:W-:Y:S05]  /*9f60*/  @!P0 BRA `(.L_x_86) ;  /* 0xfffffffc00f08947 */ /* 0x010fea000383ffff */
[----:B------:R-:W-:Y:S05]  /*9f70*/  BRA `(.L_x_179) ;  /* 0xffffffa400bc7947 */ /* 0x000fea000383ffff */
.L_x_89:
[----:B------:R-:W-:Y:S07]  /*9f80*/  MOV R0, UR6 ;  /* 0x0000000600007c02 */ /* 0x000fee0008000f00 */
.L_x_180:
[----:B--2---:R2:W4:Y:S02]  /*9f90*/  SYNCS.PHASECHK.TRANS64.TRYWAIT P0, [R0+URZ+0x88], R2 ;  /* 0x00008802000075a7 */ /* 0x00452400080011ff */
[----:B----4-:R-:W-:Y:S05]  /*9fa0*/  @!P0 NANOSLEEP.SYNCS 0x989680 ;  /* 0x009896800000895d */ /* 0x010fea0003900000 */
[----:B------:R-:W4:Y:S02]  /*9fb0*/  @!P0 SYNCS.PHASECHK.TRANS64 P0, [R0+URZ+0x88], R2 ;  /* 0x00008802000085a7 */ /* 0x000f2400080010ff */
[----:B----4-:R-:W-:Y:S05]  /*9fc0*/  @!P0 BRA `(.L_x_180) ;  /* 0xfffffffc00f08947 */ /* 0x010fea000383ffff */
[----:B------:R-:W-:Y:S05]  /*9fd0*/  BRA `(.L_x_88) ;  /* 0xffffffa8009c7947 */ /* 0x000fea000383ffff */
.L_x_92:
[----:B------:R-:W-:Y:S07]  /*9fe0*/  MOV R0, UR6 ;  /* 0x0000000600007c02 */ /* 0x000fee0008000f00 */
.L_x_181:
[----:B-1----:R1:W2:Y:S02]  /*9ff0*/  SYNCS.PHASECHK.TRANS64.TRYWAIT P0, [R0+URZ+0x60], R14 ;  /* 0x0000600e000075a7 */ /* 0x0022a400080011ff */
[----:B--2---:R-:W-:Y:S05]  /*a000*/  @!P0 NANOSLEEP.SYNCS 0x989680 ;  /* 0x009896800000895d */ /* 0x004fea0003900000 */
[----:B------:R-:W2:Y:S02]  /*a010*/  @!P0 SYNCS.PHASECHK.TRANS64 P0, [R0+URZ+0x60], R14 ;  /* 0x0000600e000085a7 */ /* 0x000ea400080010ff */
[----:B--2---:R-:W-:Y:S05]  /*a020*/  @!P0 BRA `(.L_x_181) ;  /* 0xfffffffc00f08947 */ /* 0x004fea000383ffff */
[----:B------:R-:W-:Y:S05]  /*a030*/  BRA `(.L_x_182) ;  /* 0xffffffac00147947 */ /* 0x000fea000383ffff */
.L_x_93:
[----:B------:R-:W-:Y:S07]  /*a040*/  MOV R0, UR6 ;  /* 0x0000000600007c02 */ /* 0x000fee0008000f00 */
.L_x_183:
[----:B-1----:R1:W2:Y:S02]  /*a050*/  SYNCS.PHASECHK.TRANS64.TRYWAIT P0, [R0+URZ+0x68], R14 ;  /* 0x0000680e000075a7 */ /* 0x0022a400080011ff */
[----:B--2---:R-:W-:Y:S05]  /*a060*/  @!P0 NANOSLEEP.SYNCS 0x989680 ;  /* 0x009896800000895d */ /* 0x004fea0003900000 */
[----:B------:R-:W2:Y:S02]  /*a070*/  @!P0 SYNCS.PHASECHK.TRANS64 P0, [R0+URZ+0x68], R14 ;  /* 0x0000680e000085a7 */ /* 0x000ea400080010ff */
[----:B--2---:R-:W-:Y:S05]  /*a080*/  @!P0 BRA `(.L_x_183) ;  /* 0xfffffffc00f08947 */ /* 0x004fea000383ffff */
[----:B------:R-:W-:Y:S05]  /*a090*/  BRA `(.L_x_184) ;  /* 0xffffffac004c7947 */ /* 0x000fea000383ffff */
.L_x_94:
[----:B------:R-:W-:Y:S07]  /*a0a0*/  MOV R0, UR6 ;  /* 0x0000000600007c02 */ /* 0x000fee0008000f00 */
.L_x_185:
[----:B-1----:R1:W2:Y:S02]  /*a0b0*/  SYNCS.PHASECHK.TRANS64.TRYWAIT P0, [R0+URZ+0x70], R14 ;  /* 0x0000700e000075a7 */ /* 0x0022a400080011ff */
[----:B--2---:R-:W-:Y:S05]  /*a0c0*/  @!P0 NANOSLEEP.SYNCS 0x989680 ;  /* 0x009896800000895d */ /* 0x004fea0003900000 */
[----:B------:R-:W2:Y:S02]  /*a0d0*/  @!P0 SYNCS.PHASECHK.TRANS64 P0, [R0+URZ+0x70], R14 ;  /* 0x0000700e000085a7 */ /* 0x000ea400080010ff */
[----:B--2---:R-:W-:Y:S05]  /*a0e0*/  @!P0 BRA `(.L_x_185) ;  /* 0xfffffffc00f08947 */ /* 0x004fea000383ffff */
[----:B------:R-:W-:Y:S05]  /*a0f0*/  BRA `(.L_x_186) ;  /* 0xffffffac00907947 */ /* 0x000fea000383ffff */
.L_x_95:
[----:B------:R-:W-:Y:S07]  /*a100*/  MOV R0, UR6 ;  /* 0x0000000600007c02 */ /* 0x000fee0008000f00 */
.L_x_187:
[----:B-1----:R1:W2:Y:S02]  /*a110*/  SYNCS.PHASECHK.TRANS64.TRYWAIT P0, [R0+URZ+0x78], R14 ;  /* 0x0000780e000075a7 */ /* 0x0022a400080011ff */
[----:B--2---:R-:W-:Y:S05]  /*a120*/  @!P0 NANOSLEEP.SYNCS 0x989680 ;  /* 0x009896800000895d */ /* 0x004fea0003900000 */
[----:B------:R-:W2:Y:S02]  /*a130*/  @!P0 SYNCS.PHASECHK.TRANS64 P0, [R0+URZ+0x78], R14 ;  /* 0x0000780e000085a7 */ /* 0x000ea400080010ff */
[----:B--2---:R-:W-:Y:S05]  /*a140*/  @!P0 BRA `(.L_x_187) ;  /* 0xfffffffc00f08947 */ /* 0x004fea000383ffff */
[----:B------:R-:W-:Y:S05]  /*a150*/  BRA `(.L_x_188) ;  /* 0xffffffb000147947 */ /* 0x000fea000383ffff */
.L_x_97:
[----:B------:R-:W-:-:S07]  /*a160*/  MOV R0, UR6 ;  /* 0x0000000600007c02 */ /* 0x000fce0008000f00 */
.L_x_189:
[----:B-1----:R1:W4:Y:S02]  /*a170*/  SYNCS.PHASECHK.TRANS64.TRYWAIT P0, [R0+URZ+0x60], R2 ;  /* 0x00006002000075a7 */ /* 0x00232400080011ff */
[----:B----4-:R-:W-:Y:S05]  /*a180*/  @!P0 NANOSLEEP.SYNCS 0x989680 ;  /* 0x009896800000895d */ /* 0x010fea0003900000 */
[----:B------:R-:W4:Y:S02]  /*a190*/  @!P0 SYNCS.PHASECHK.TRANS64 P0, [R0+URZ+0x60], R2 ;  /* 0x00006002000085a7 */ /* 0x000f2400080010ff */
[----:B----4-:R-:W-:Y:S05]  /*a1a0*/  @!P0 BRA `(.L_x_189) ;  /* 0xfffffffc00f08947 */ /* 0x010fea000383ffff */
[----:B------:R-:W-:Y:S05]  /*a1b0*/  BRA `(.L_x_190) ;  /* 0xffffffb000847947 */ /* 0x000fea000383ffff */
.L_x_98:
[----:B-1----:R-:W-:-:S07]  /*a1c0*/  MOV R0, UR6 ;  /* 0x0000000600007c02 */ /* 0x002fce0008000f00 */
.L_x_191:
[----:B-1----:R1:W4:Y:S02]  /*a1d0*/  SYNCS.PHASECHK.TRANS64.TRYWAIT P0, [R0+URZ+0x68], R2 ;  /* 0x00006802000075a7 */ /* 0x00232400080011ff */
[----:B----4-:R-:W-:Y:S05]  /*a1e0*/  @!P0 NANOSLEEP.SYNCS 0x989680 ;  /* 0x009896800000895d */ /* 0x010fea0003900000 */
[----:B------:R-:W4:Y:S02]  /*a1f0*/  @!P0 SYNCS.PHASECHK.TRANS64 P0, [R0+URZ+0x68], R2 ;  /* 0x00006802000085a7 */ /* 0x000f2400080010ff */
[----:B----4-:R-:W-:Y:S05]  /*a200*/  @!P0 BRA `(.L_x_191) ;  /* 0xfffffffc00f08947 */ /* 0x010fea000383ffff */
[----:B------:R-:W-:Y:S05]  /*a210*/  BRA `(.L_x_192) ;  /* 0xffffffb000747947 */ /* 0x000fea000383ffff */
.L_x_99:
[----:B-1----:R-:W-:-:S07]  /*a220*/  MOV R0, UR6 ;  /* 0x0000000600007c02 */ /* 0x002fce0008000f00 */
.L_x_193:
[----:B-1----:R1:W4:Y:S02]  /*a230*/  SYNCS.PHASECHK.TRANS64.TRYWAIT P0, [R0+URZ+0x70], R2 ;  /* 0x00007002000075a7 */ /* 0x00232400080011ff */
[----:B----4-:R-:W-:Y:S05]  /*a240*/  @!P0 NANOSLEEP.SYNCS 0x989680 ;  /* 0x009896800000895d */ /* 0x010fea0003900000 */
[----:B------:R-:W4:Y:S02]  /*a250*/  @!P0 SYNCS.PHASECHK.TRANS64 P0, [R0+URZ+0x70], R2 ;  /* 0x00007002000085a7 */ /* 0x000f2400080010ff */
[----:B----4-:R-:W-:Y:S05]  /*a260*/  @!P0 BRA `(.L_x_193) ;  /* 0xfffffffc00f08947 */ /* 0x010fea000383ffff */
[----:B------:R-:W-:Y:S05]  /*a270*/  BRA `(.L_x_194) ;  /* 0xffffffb000647947 */ /* 0x000fea000383ffff */
.L_x_101:
[----:B--2---:R2:W4:Y:S02]  /*a280*/  SYNCS.PHASECHK.TRANS64.TRYWAIT P0, [R0+URZ+0x90], R2 ;  /* 0x00009002000075a7 */ /* 0x00452400080011ff */
[----:B----4-:R-:W-:Y:S05]  /*a290*/  @!P0 NANOSLEEP.SYNCS 0x989680 ;  /* 0x009896800000895d */ /* 0x010fea0003900000 */
[----:B------:R-:W4:Y:S02]  /*a2a0*/  @!P0 SYNCS.PHASECHK.TRANS64 P0, [R0+URZ+0x90], R2 ;  /* 0x00009002000085a7 */ /* 0x000f2400080010ff */
[----:B----4-:R-:W-:Y:S05]  /*a2b0*/  @!P0 BRA `(.L_x_101) ;  /* 0xfffffffc00f08947 */ /* 0x010fea000383ffff */
[----:B------:R-:W-:Y:S05]  /*a2c0*/  BRA `(.L_x_195) ;  /* 0xffffffb4002c7947 */ /* 0x000fea000383ffff */
.L_x_112:
[----:B-1----:R-:W-:Y:S04]  /*a2d0*/  MOV R2, UR48 ;  /* 0x0000003000027c02 */ /* 0x002fe80008000f00 */
[----:B------:R1:W3:Y:S03]  /*a2e0*/  SYNCS.PHASECHK.TRANS64.TRYWAIT P1, [R2+URZ+0x40], R3 ;  /* 0x00004003020075a7 */ /* 0x0002e600080211ff */
[----:B---3--:R-:W-:Y:S05]  /*a2f0*/  @!P1 NANOSLEEP.SYNCS 0x989680 ;  /* 0x009896800000995d */ /* 0x008fea0003900000 */
[----:B------:R-:W3:Y:S02]  /*a300*/  @!P1 SYNCS.PHASECHK.TRANS64 P1, [R2+URZ+0x40], R3 ;  /* 0x00004003020095a7 */ /* 0x000ee400080210ff */
[----:B---3--:R-:W-:Y:S05]  /*a310*/  @!P1 BRA `(.L_x_112) ;  /* 0xfffffffc00ec9947 */ /* 0x008fea000383ffff */
[----:B------:R-:W-:Y:S05]  /*a320*/  BRA `(.L_x_111) ;  /* 0xffffffc000387947 */ /* 0x000fea000383ffff */
.L_x_114:
[----:B-1----:R1:W4:Y:S02]  /*a330*/  SYNCS.PHASECHK.TRANS64.TRYWAIT P0, [R112+URZ+0xb0], R0 ;  /* 0x0000b000700075a7 */ /* 0x00232400080011ff */
[----:B----4-:R-:W-:Y:S05]  /*a340*/  @!P0 NANOSLEEP.SYNCS 0x989680 ;  /* 0x009896800000895d */ /* 0x010fea0003900000 */
[----:B------:R-:W4:Y:S02]  /*a350*/  @!P0 SYNCS.PHASECHK.TRANS64 P0, [R112+URZ+0xb0], R0 ;  /* 0x0000b000700085a7 */ /* 0x000f2400080010ff */
[----:B----4-:R-:W-:Y:S05]  /*a360*/  @!P0 BRA `(.L_x_114) ;  /* 0xfffffffc00f08947 */ /* 0x010fea000383ffff */
[----:B------:R-:W-:Y:S05]  /*a370*/  BRA `(.L_x_113) ;  /* 0xffffffc000607947 */ /* 0x000fea000383ffff */
.L_x_123:
[----:B--2---:R2:W4:Y:S02]  /*a380*/  SYNCS.PHASECHK.TRANS64.TRYWAIT P0, [R2+URZ+0x40], R0 ;  /* 0x00004000020075a7 */ /* 0x00452400080011ff */
[----:B----4-:R-:W-:Y:S05]  /*a390*/  @!P0 NANOSLEEP.SYNCS 0x989680 ;  /* 0x009896800000895d */ /* 0x010fea0003900000 */
[----:B------:R-:W4:Y:S02]  /*a3a0*/  @!P0 SYNCS.PHASECHK.TRANS64 P0, [R2+URZ+0x40], R0 ;  /* 0x00004000020085a7 */ /* 0x000f2400080010ff */
[----:B----4-:R-:W-:Y:S05]  /*a3b0*/  @!P0 BRA `(.L_x_123) ;  /* 0xfffffffc00f08947 */ /* 0x010fea000383ffff */
[----:B------:R-:W-:Y:S05]  /*a3c0*/  BRA `(.L_x_122) ;  /* 0xffffffcc003c7947 */ /* 0x000fea000383ffff */
.L_x_131:
[----:B--2---:R2:W4:Y:S02]  /*a3d0*/  SYNCS.PHASECHK.TRANS64.TRYWAIT P0, [R0+URZ+0x40], R6 ;  /* 0x00004006000075a7 */ /* 0x00452400080011ff */
[----:B----4-:R-:W-:Y:S05]  /*a3e0*/  @!P0 NANOSLEEP.SYNCS 0x989680 ;  /* 0x009896800000895d */ /* 0x010fea0003900000 */
[----:B------:R-:W4:Y:S02]  /*a3f0*/  @!P0 SYNCS.PHASECHK.TRANS64 P0, [R0+URZ+0x40], R6 ;  /* 0x00004006000085a7 */ /* 0x000f2400080010ff */
[----:B----4-:R-:W-:Y:S05]  /*a400*/  @!P0 BRA `(.L_x_131) ;  /* 0xfffffffc00f08947 */ /* 0x010fea000383ffff */
[----:B------:R-:W-:Y:S05]  /*a410*/  BRA `(.L_x_130) ;  /* 0xffffffd8003c7947 */ /* 0x000fea000383ffff */
.L_x_139:
[----:B--2---:R2:W4:Y:S02]  /*a420*/  SYNCS.PHASECHK.TRANS64.TRYWAIT P0, [R0+URZ+0x40], R5 ;  /* 0x00004005000075a7 */ /* 0x00452400080011ff */
[----:B----4-:R-:W-:Y:S05]  /*a430*/  @!P0 NANOSLEEP.SYNCS 0x989680 ;  /* 0x009896800000895d */ /* 0x010fea0003900000 */
[----:B------:R-:W4:Y:S02]  /*a440*/  @!P0 SYNCS.PHASECHK.TRANS64 P0, [R0+URZ+0x40], R5 ;  /* 0x00004005000085a7 */ /* 0x000f2400080010ff */
[----:B----4-:R-:W-:Y:S05]  /*a450*/  @!P0 BRA `(.L_x_139) ;  /* 0xfffffffc00f08947 */ /* 0x010fea000383ffff */
[----:B------:R-:W-:Y:S05]  /*a460*/  BRA `(.L_x_138) ;  /* 0xffffffe4003c7947 */ /* 0x000fea000383ffff */
        .weak           $__internal_0_$__cuda_sm10x_tcgen05_guardrail_trap_col_being_dealloced_not_returned_by_alloc
        .type           $__internal_0_$__cuda_sm10x_tcgen05_guardrail_trap_col_being_dealloced_not_returned_by_alloc,@function
        .size           $__internal_0_$__cuda_sm10x_tcgen05_guardrail_trap_col_being_dealloced_not_returned_by_alloc,($__internal_1_$__cuda_sm10x_tcgen05_guardrail_trap_phase_invalid_during_alloc - $__internal_0_$__cuda_sm10x_tcgen05_guardrail_trap_col_being_dealloced_not_returned_by_alloc)
$__internal_0_$__cuda_sm10x_tcgen05_guardrail_trap_col_being_dealloced_not_returned_by_alloc:
[----:B------:R-:W-:Y:S05]  /*a470*/  BPT.TRAP 0x1 ;  /* 0x000000040000795c */ /* 0x000fea0000300000 */
[----:B------:R-:W-:-:S04]  /*a480*/  HFMA2 R3, -RZ, RZ, 0, 0 ;  /* 0x00000000ff037431 */ /* 0x000fc800000001ff */
[----:B------:R-:W-:Y:S05]  /*a490*/  RET.REL.NODEC R2 `(_ZN7cutlass13device_kernelINS_4gemm6kernel13GemmUniversalIN4cute5tupleIJiiiiEEENS1_10collective13CollectiveMmaINS1_35MainloopSm100TmaUmmaWarpSpecializedILi4ELi2ELi4ENS5_IJNS4_1CILi2EEENSA_ILi1EEESC_EEEEENS5_IJNSA_ILi256EEENSA_ILi128EEESG_EEENS_6half_tENS5_IJlSC_lEEESI_SJ_NS4_8TiledMMAINS4_8MMA_AtomIJNS4_26SM100_MMA_F16BF16_2x1SM_SSISI_SI_fLi256ELi128ELNS4_4UMMA5MajorE0ELSO_0ELNSN_7ScaleInE0ELSP_0EEEEEENS4_6LayoutINS5_IJSC_SC_SC_EEENS5_IJNSA_ILi0EEESU_SU_EEEEENS5_IJNS4_10UnderscoreESX_SX_EEEEENS4_18SM100_TMA_2SM_LOADENS4_14ComposedLayoutINS4_7SwizzleILi3ELi4ELi3EEENS4_18smem_ptr_flag_bitsILi16EEENSS_INS5_IJNSA_ILi8EEENSA_ILi64EEEEEENS5_IJS17_SC_EEEEEEEvNS4_8identityES10_S1B_vS1C_EENS_8epilogue10collective18CollectiveEpilogueINS1E_23Sm100TmaWarpSpecializedILi4ELi2ELi32ELb1ELb0EEEJNS5_IJSG_SG_SG_EEENS5_IJNSS_ISG_SC_EENSS_INSA_ILi32EEESC_EEEEESI_SJ_SI_SJ_NS1E_6fusion15FusionCallbacksIS1I_NS1O_17LinearCombinationISI_fSI_fLNS_15FloatRoundStyleE2EEES1J_S1N_JEEENS4_5SM1004TMEM4LOAD26SM100_TMEM_LOAD_32dp32b32xENS4_13SM90_TMA_LOADENS11_INS12_ILi2ELi4ELi3EEES15_NSS_INS5_IJS16_S1L_EEENS5_IJS1L_SC_EEEEEEENS4_39AutoVectorizingCopyWithAssumedAlignmentILi128EEENS4_14SM90_TMA_STOREES23_S25_S25_EEEvvEEEEvNT_6ParamsE) ;  /* 0xffffff5802d87950 */ /* 0x000fea0003c3ffff */
        .weak           $__internal_1_$__cuda_sm10x_tcgen05_guardrail_trap_phase_invalid_during_alloc
        .type           $__internal_1_$__cuda_sm10x_tcgen05_guardrail_trap_phase_invalid_during_alloc,@function
        .size           $__internal_1_$__cuda_sm10x_tcgen05_guardrail_trap_phase_invalid_during_alloc,($__internal_2_$__cuda_sm10x_tcgen05_guardrail_trap_unallocated_columns_being_dealloced - $__internal_1_$__cuda_sm10x_tcgen05_guardrail_trap_phase_invalid_during_alloc)
$__internal_1_$__cuda_sm10x_tcgen05_guardrail_trap_phase_invalid_during_alloc:
[----:B------:R-:W-:Y:S05]  /*a4a0*/  BPT.TRAP 0x1 ;  /* 0x000000040000795c */ /* 0x000fea0000300000 */
[----:B------:R-:W-:-:S04]  /*a4b0*/  MOV R3, 0x0 ;  /* 0x0000000000037802 */ /* 0x000fc80000000f00 */
[----:B------:R-:W-:Y:S05]  /*a4c0*/  RET.REL.NODEC R2 `(_ZN7cutlass13device_kernelINS_4gemm6kernel13GemmUniversalIN4cute5tupleIJiiiiEEENS1_10collective13CollectiveMmaINS1_35MainloopSm100TmaUmmaWarpSpecializedILi4ELi2ELi4ENS5_IJNS4_1CILi2EEENSA_ILi1EEESC_EEEEENS5_IJNSA_ILi256EEENSA_ILi128EEESG_EEENS_6half_tENS5_IJlSC_lEEESI_SJ_NS4_8TiledMMAINS4_8MMA_AtomIJNS4_26SM100_MMA_F16BF16_2x1SM_SSISI_SI_fLi256ELi128ELNS4_4UMMA5MajorE0ELSO_0ELNSN_7ScaleInE0ELSP_0EEEEEENS4_6LayoutINS5_IJSC_SC_SC_EEENS5_IJNSA_ILi0EEESU_SU_EEEEENS5_IJNS4_10UnderscoreESX_SX_EEEEENS4_18SM100_TMA_2SM_LOADENS4_14ComposedLayoutINS4_7SwizzleILi3ELi4ELi3EEENS4_18smem_ptr_flag_bitsILi16EEENSS_INS5_IJNSA_ILi8EEENSA_ILi64EEEEEENS5_IJS17_SC_EEEEEEEvNS4_8identityES10_S1B_vS1C_EENS_8epilogue10collective18CollectiveEpilogueINS1E_23Sm100TmaWarpSpecializedILi4ELi2ELi32ELb1ELb0EEEJNS5_IJSG_SG_SG_EEENS5_IJNSS_ISG_SC_EENSS_INSA_ILi32EEESC_EEEEESI_SJ_SI_SJ_NS1E_6fusion15FusionCallbacksIS1I_NS1O_17LinearCombinationISI_fSI_fLNS_15FloatRoundStyleE2EEES1J_S1N_JEEENS4_5SM1004TMEM4LOAD26SM100_TMEM_LOAD_32dp32b32xENS4_13SM90_TMA_LOADENS11_INS12_ILi2ELi4ELi3EEES15_NSS_INS5_IJS16_S1L_EEENS5_IJS1L_SC_EEEEEEENS4_39AutoVectorizingCopyWithAssumedAlignmentILi128EEENS4_14SM90_TMA_STOREES23_S25_S25_EEEvvEEEEvNT_6ParamsE) ;  /* 0xffffff5802cc7950 */ /* 0x000fea0003c3ffff */
        .weak           $__internal_2_$__cuda_sm10x_tcgen05_guardrail_trap_unallocated_columns_being_dealloced
        .type           $__internal_2_$__cuda_sm10x_tcgen05_guardrail_trap_unallocated_columns_being_dealloced,@function
        .size           $__internal_2_$__cuda_sm10x_tcgen05_guardrail_trap_unallocated_columns_being_dealloced,(.L_x_197 - $__internal_2_$__cuda_sm10x_tcgen05_guardrail_trap_unallocated_columns_being_dealloced)
$__internal_2_$__cuda_sm10x_tcgen05_guardrail_trap_unallocated_columns_being_dealloced:
[----:B------:R-:W-:Y:S05]  /*a4d0*/  BPT.TRAP 0x1 ;  /* 0x000000040000795c */ /* 0x000fea0000300000 */
[----:B------:R-:W-:-:S04]  /*a4e0*/  HFMA2 R3, -RZ, RZ, 0, 0 ;  /* 0x00000000ff037431 */ /* 0x000fc800000001ff */
[----:B------:R-:W-:Y:S05]  /*a4f0*/  RET.REL.NODEC R2 `(_ZN7cutlass13device_kernelINS_4gemm6kernel13GemmUniversalIN4cute5tupleIJiiiiEEENS1_10collective13CollectiveMmaINS1_35MainloopSm100TmaUmmaWarpSpecializedILi4ELi2ELi4ENS5_IJNS4_1CILi2EEENSA_ILi1EEESC_EEEEENS5_IJNSA_ILi256EEENSA_ILi128EEESG_EEENS_6half_tENS5_IJlSC_lEEESI_SJ_NS4_8TiledMMAINS4_8MMA_AtomIJNS4_26SM100_MMA_F16BF16_2x1SM_SSISI_SI_fLi256ELi128ELNS4_4UMMA5MajorE0ELSO_0ELNSN_7ScaleInE0ELSP_0EEEEEENS4_6LayoutINS5_IJSC_SC_SC_EEENS5_IJNSA_ILi0EEESU_SU_EEEEENS5_IJNS4_10UnderscoreESX_SX_EEEEENS4_18SM100_TMA_2SM_LOADENS4_14ComposedLayoutINS4_7SwizzleILi3ELi4ELi3EEENS4_18smem_ptr_flag_bitsILi16EEENSS_INS5_IJNSA_ILi8EEENSA_ILi64EEEEEENS5_IJS17_SC_EEEEEEEvNS4_8identityES10_S1B_vS1C_EENS_8epilogue10collective18CollectiveEpilogueINS1E_23Sm100TmaWarpSpecializedILi4ELi2ELi32ELb1ELb0EEEJNS5_IJSG_SG_SG_EEENS5_IJNSS_ISG_SC_EENSS_INSA_ILi32EEESC_EEEEESI_SJ_SI_SJ_NS1E_6fusion15FusionCallbacksIS1I_NS1O_17LinearCombinationISI_fSI_fLNS_15FloatRoundStyleE2EEES1J_S1N_JEEENS4_5SM1004TMEM4LOAD26SM100_TMEM_LOAD_32dp32b32xENS4_13SM90_TMA_LOADENS11_INS12_ILi2ELi4ELi3EEES15_NSS_INS5_IJS16_S1L_EEENS5_IJS1L_SC_EEEEEEENS4_39AutoVectorizingCopyWithAssumedAlignmentILi128EEENS4_14SM90_TMA_STOREES23_S25_S25_EEEvvEEEEvNT_6ParamsE) ;  /* 0xffffff5802c07950 */ /* 0x000fea0003c3ffff */
.L_x_196:
[----:B------:R-:W-:-:S00]  /*a500*/  BRA `(.L_x_196) ;  /* 0xfffffffc00fc7947 */ /* 0x000fc0000383ffff */
[----:B------:R-:W-:-:S00]  /*a510*/  NOP ;  /* 0x0000000000007918 */ /* 0x000fc00000000000 */
        /* <DEDUP_REMOVED lines=14> */
.L_x_197:


//--------------------- .nv.global.init           --------------------------
	.section	.nv.global.init,"aw",@progbits
.nv.global.init:
	.type		$str$27,@object
	.size		$str$27,($str$28 - $str$27)
$str$27:
        /*0000*/ 	.byte	0x28, 0x61, 0x64, 0x64, 0x72, 0x65, 0x73, 0x73, 0x20, 0x26, 0x20, 0x6d, 0x61, 0x73, 0x6b, 0x29
        /*0010*/ 	.byte	0x20, 0x3d, 0x3d, 0x20, 0x30, 0x00
	.type		$str$28,@object
	.size		$str$28,($str$26 - $str$28)
$str$28:
        /*0016*/ 	.byte	0x2f, 0x74, 0x6d, 0x70, 0x2f, 0x63, 0x75, 0x74, 0x6c, 0x61, 0x73, 0x73, 0x5f, 0x73, 0x77, 0x65
        /*0026*/ 	.byte	0x65, 0x70, 0x5f, 0x73, 0x72, 0x63, 0x2f, 0x69, 0x6e, 0x63, 0x6c, 0x75, 0x64, 0x65, 0x2f, 0x63
        /*0036*/ 	.byte	0x75, 0x74, 0x65, 0x2f, 0x70, 0x6f, 0x69, 0x6e, 0x74, 0x65, 0x72, 0x5f, 0x66, 0x6c, 0x61, 0x67
        /*0046*/ 	.byte	0x67, 0x65, 0x64, 0x2e, 0x68, 0x70, 0x70, 0x00
	.type		$str$26,@object
	.size		$str$26,($str$25 - $str$26)
$str$26:
        /*004e*/ 	.byte	0x2f, 0x74, 0x6d, 0x70, 0x2f, 0x63, 0x75, 0x74, 0x6c, 0x61, 0x73, 0x73, 0x5f, 0x73, 0x77, 0x65
        /*005e*/ 	.byte	0x65, 0x70, 0x5f, 0x73, 0x72, 0x63, 0x2f, 0x69, 0x6e, 0x63, 0x6c, 0x75, 0x64, 0x65, 0x2f, 0x63
        /*006e*/ 	.byte	0x75, 0x74, 0x65, 0x2f, 0x61, 0x74, 0x6f, 0x6d, 0x2f, 0x63, 0x6f, 0x70, 0x79, 0x5f, 0x74, 0x72
        /*007e*/ 	.byte	0x61, 0x69, 0x74, 0x73, 0x5f, 0x73, 0x6d, 0x31, 0x30, 0x30, 0x2e, 0x68, 0x70, 0x70, 0x00
	.type		$str$25,@object
	.size		$str$25,(__unnamed_1 - $str$25)
$str$25:
        /*008d*/ 	.byte	0x28, 0x28, 0x75, 0x69, 0x6e, 0x74, 0x33, 0x32, 0x5f, 0x74, 0x28, 0x74, 0x68, 0x72, 0x65, 0x61
        /*009d*/ 	.byte	0x64, 0x49, 0x64, 0x78, 0x2e, 0x78, 0x29, 0x20, 0x2f, 0x20, 0x33, 0x32, 0x29, 0x20, 0x25, 0x20
        /*00ad*/ 	.byte	0x34, 0x29, 0x20, 0x3d, 0x3d, 0x20, 0x28, 0x28, 0x28, 0x74, 0x6d, 0x65, 0x6d, 0x5f, 0x61, 0x64
        /*00bd*/ 	.byte	0x64, 0x72, 0x20, 0x3e, 0x3e, 0x20, 0x31, 0x36, 0x29, 0x20, 0x2f, 0x20, 0x33, 0x32, 0x29, 0x20
        /*00cd*/ 	.byte	0x25, 0x20, 0x34, 0x29, 0x00
	.type		__unnamed_1,@object
	.size		__unnamed_1,(__unnamed_2 - __unnamed_1)
__unnamed_1:
        /*00d2*/ 	.byte	0x61, 0x75, 0x74, 0x6f, 0x20, 0x63, 0x75, 0x74, 0x65, 0x3a, 0x3a, 0x61, 0x73, 0x5f, 0x70, 0x6f
        /* <DEDUP_REMOVED lines=24> */
        /*0262*/ 	.byte	0x3e, 0x3e, 0x3e, 0x3e, 0x5d, 0x00
	.type		__unnamed_2,@object
	.size		__unnamed_2,(.L_2 - __unnamed_2)
__unnamed_2:
        /* <DEDUP_REMOVED lines=42> */
        /*0508*/ 	.byte	0x3e, 0x3e, 0x5d, 0x00
.L_2:


//--------------------- .nv.shared._ZN7cutlass13device_kernelINS_4gemm6kernel13GemmUniversalIN4cute5tupleIJiiiiEEENS1_10collective13CollectiveMmaINS1_35MainloopSm100TmaUmmaWarpSpecializedILi4ELi2ELi4ENS5_IJNS4_1CILi2EEENSA_ILi1EEESC_EEEEENS5_IJNSA_ILi256EEENSA_ILi128EEESG_EEENS_6half_tENS5_IJlSC_lEEESI_SJ_NS4_8TiledMMAINS4_8MMA_AtomIJNS4_26SM100_MMA_F16BF16_2x1SM_SSISI_SI_fLi256ELi128ELNS4_4UMMA5MajorE0ELSO_0ELNSN_7ScaleInE0ELSP_0EEEEEENS4_6LayoutINS5_IJSC_SC_SC_EEENS5_IJNSA_ILi0EEESU_SU_EEEEENS5_IJNS4_10UnderscoreESX_SX_EEEEENS4_18SM100_TMA_2SM_LOADENS4_14ComposedLayoutINS4_7SwizzleILi3ELi4ELi3EEENS4_18smem_ptr_flag_bitsILi16EEENSS_INS5_IJNSA_ILi8EEENSA_ILi64EEEEEENS5_IJS17_SC_EEEEEEEvNS4_8identityES10_S1B_vS1C_EENS_8epilogue10collective18CollectiveEpilogueINS1E_23Sm100TmaWarpSpecializedILi4ELi2ELi32ELb1ELb0EEEJNS5_IJSG_SG_SG_EEENS5_IJNSS_ISG_SC_EENSS_INSA_ILi32EEESC_EEEEESI_SJ_SI_SJ_NS1E_6fusion15FusionCallbacksIS1I_NS1O_17LinearCombinationISI_fSI_fLNS_15FloatRoundStyleE2EEES1J_S1N_JEEENS4_5SM1004TMEM4LOAD26SM100_TMEM_LOAD_32dp32b32xENS4_13SM90_TMA_LOADENS11_INS12_ILi2ELi4ELi3EEES15_NSS_INS5_IJS16_S1L_EEENS5_IJS1L_SC_EEEEEEENS4_39AutoVectorizingCopyWithAssumedAlignmentILi128EEENS4_14SM90_TMA_STOREES23_S25_S25_EEEvvEEEEvNT_6ParamsE --------------------------
	.section	.nv.shared._ZN7cutlass13device_kernelINS_4gemm6kernel13GemmUniversalIN4cute5tupleIJiiiiEEENS1_10collective13CollectiveMmaINS1_35MainloopSm100TmaUmmaWarpSpecializedILi4ELi2ELi4ENS5_IJNS4_1CILi2EEENSA_ILi1EEESC_EEEEENS5_IJNSA_ILi256EEENSA_ILi128EEESG_EEENS_6half_tENS5_IJlSC_lEEESI_SJ_NS4_8TiledMMAINS4_8MMA_AtomIJNS4_26SM100_MMA_F16BF16_2x1SM_SSISI_SI_fLi256ELi128ELNS4_4UMMA5MajorE0ELSO_0ELNSN_7ScaleInE0ELSP_0EEEEEENS4_6LayoutINS5_IJSC_SC_SC_EEENS5_IJNSA_ILi0EEESU_SU_EEEEENS5_IJNS4_10UnderscoreESX_SX_EEEEENS4_18SM100_TMA_2SM_LOADENS4_14ComposedLayoutINS4_7SwizzleILi3ELi4ELi3EEENS4_18smem_ptr_flag_bitsILi16EEENSS_INS5_IJNSA_ILi8EEENSA_ILi64EEEEEENS5_IJS17_SC_EEEEEEEvNS4_8identityES10_S1B_vS1C_EENS_8epilogue10collective18CollectiveEpilogueINS1E_23Sm100TmaWarpSpecializedILi4ELi2ELi32ELb1ELb0EEEJNS5_IJSG_SG_SG_EEENS5_IJNSS_ISG_SC_EENSS_INSA_ILi32EEESC_EEEEESI_SJ_SI_SJ_NS1E_6fusion15FusionCallbacksIS1I_NS1O_17LinearCombinationISI_fSI_fLNS_15FloatRoundStyleE2EEES1J_S1N_JEEENS4_5SM1004TMEM4LOAD26SM100_TMEM_LOAD_32dp32b32xENS4_13SM90_TMA_LOADENS11_INS12_ILi2ELi4ELi3EEES15_NSS_INS5_IJS16_S1L_EEENS5_IJS1L_SC_EEEEEEENS4_39AutoVectorizingCopyWithAssumedAlignmentILi128EEENS4_14SM90_TMA_STOREES23_S25_S25_EEEvvEEEEvNT_6ParamsE,"aw",@nobits
	.sectionflags	@""
	.align	16
	.zero		1024


//--------------------- .nv.shared.reserved.0     --------------------------
	.section	.nv.shared.reserved.0,"aw",@nobits
	.weak		__nv_reservedSMEM_offset_0_alias
	.size		__nv_reservedSMEM_offset_0_alias, 0, 64
	.other		__nv_reservedSMEM_offset_0_alias,@"STO_CUDA_RESERVED_SHARED STV_DEFAULT"
__nv_reservedSMEM_offset_0_alias:
	.zero		0
.nv.shared.reserved.0:
	.zero		64
	.weak		__nv_reservedSMEM_tcgen05_partition
	.type		__nv_reservedSMEM_tcgen05_partition,@object
	.size		__nv_reservedSMEM_tcgen05_partition,(.L_0 - __nv_reservedSMEM_tcgen05_partition)
__nv_reservedSMEM_tcgen05_partition:
	.zero		32
.L_0:


//--------------------- .nv.global                --------------------------
	.section	.nv.global,"aw",@nobits
.nv.global:
	.type		_ZN39_INTERNAL_3f09ab88_4_k_cu_c4f9ebdb_87484cute1_E,@object
	.size		_ZN39_INTERNAL_3f09ab88_4_k_cu_c4f9ebdb_87484cute1_E,(_ZN39_INTERNAL_3f09ab88_4_k_cu_c4f9ebdb_87484cuda3std3__45__cpo6cbeginE - _ZN39_INTERNAL_3f09ab88_4_k_cu_c4f9ebdb_87484cute1_E)
_ZN39_INTERNAL_3f09ab88_4_k_cu_c4f9ebdb_87484cute1_E:
	.zero		1
	.type		_ZN39_INTERNAL_3f09ab88_4_k_cu_c4f9ebdb_87484cuda3std3__45__cpo6cbeginE,@object
	.size		_ZN39_INTERNAL_3f09ab88_4_k_cu_c4f9ebdb_87484cuda3std3__45__cpo6cbeginE,(_ZN39_INTERNAL_3f09ab88_4_k_cu_c4f9ebdb_87484cuda3std3__48in_placeE - _ZN39_INTERNAL_3f09ab88_4_k_cu_c4f9ebdb_87484cuda3std3__45__cpo6cbeginE)
_ZN39_INTERNAL_3f09ab88_4_k_cu_c4f9ebdb_87484cuda3std3__45__cpo6cbeginE:
	.zero		1
	.type		_ZN39_INTERNAL_3f09ab88_4_k_cu_c4f9ebdb_87484cuda3std3__48in_placeE,@object
	.size		_ZN39_INTERNAL_3f09ab88_4_k_cu_c4f9ebdb_87484cuda3std3__48in_placeE,(_ZN39_INTERNAL_3f09ab88_4_k_cu_c4f9ebdb_87484cuda3std6ranges3__45__cpo9iter_moveE - _ZN39_INTERNAL_3f09ab88_4_k_cu_c4f9ebdb_87484cuda3std3__48in_placeE)
_ZN39_INTERNAL_3f09ab88_4_k_cu_c4f9ebdb_87484cuda3std3__48in_placeE:
	.zero		1
	.type		_ZN39_INTERNAL_3f09ab88_4_k_cu_c4f9ebdb_87484cuda3std6ranges3__45__cpo9iter_moveE,@object
	.size		_ZN39_INTERNAL_3f09ab88_4_k_cu_c4f9ebdb_87484cuda3std6ranges3__45__cpo9iter_moveE,(_ZN39_INTERNAL_3f09ab88_4_k_cu_c4f9ebdb_87484cuda3std3__45__cpo5beginE - _ZN39_INTERNAL_3f09ab88_4_k_cu_c4f9ebdb_87484cuda3std6ranges3__45__cpo9iter_moveE)
_ZN39_INTERNAL_3f09ab88_4_k_cu_c4f9ebdb_87484cuda3std6ranges3__45__cpo9iter_moveE:
	.zero		1
	.type		_ZN39_INTERNAL_3f09ab88_4_k_cu_c4f9ebdb_87484cuda3std3__45__cpo5beginE,@object
	.size		_ZN39_INTERNAL_3f09ab88_4_k_cu_c4f9ebdb_87484cuda3std3__45__cpo5beginE,(_ZN39_INTERNAL_3f09ab88_4_k_cu_c4f9ebdb_87484cuda3std3__441_GLOBAL__N__3f09ab88_4_k_cu_c4f9ebdb_87486ignoreE - _ZN39_INTERNAL_3f09ab88_4_k_cu_c4f9ebdb_87484cuda3std3__45__cpo5beginE)
_ZN39_INTERNAL_3f09ab88_4_k_cu_c4f9ebdb_87484cuda3std3__45__cpo5beginE:
	.zero		1
	.type		_ZN39_INTERNAL_3f09ab88_4_k_cu_c4f9ebdb_87484cuda3std3__441_GLOBAL__N__3f09ab88_4_k_cu_c4f9ebdb_87486ignoreE,@object
	.size		_ZN39_INTERNAL_3f09ab88_4_k_cu_c4f9ebdb_87484cuda3std3__441_GLOBAL__N__3f09ab88_4_k_cu_c4f9ebdb_87486ignoreE,(_ZN39_INTERNAL_3f09ab88_4_k_cu_c4f9ebdb_87484cute7productE - _ZN39_INTERNAL_3f09ab88_4_k_cu_c4f9ebdb_87484cuda3std3__441_GLOBAL__N__3f09ab88_4_k_cu_c4f9ebdb_87486ignoreE)
_ZN39_INTERNAL_3f09ab88_4_k_cu_c4f9ebdb_87484cuda3std3__441_GLOBAL__N__3f09ab88_4_k_cu_c4f9ebdb_87486ignoreE:
	.zero		1
	.type		_ZN39_INTERNAL_3f09ab88_4_k_cu_c4f9ebdb_87484cute7productE,@object
	.size		_ZN39_INTERNAL_3f09ab88_4_k_cu_c4f9ebdb_87484cute7productE,(_ZN39_INTERNAL_3f09ab88_4_k_cu_c4f9ebdb_87484cuda3std3__45__cpo3endE - _ZN39_INTERNAL_3f09ab88_4_k_cu_c4f9ebdb_87484cute7productE)
_ZN39_INTERNAL_3f09ab88_4_k_cu_c4f9ebdb_87484cute7productE:
	.zero		1
	.type		_ZN39_INTERNAL_3f09ab88_4_k_cu_c4f9ebdb_87484cuda3std3__45__cpo3endE,@object
	.size		_ZN39_INTERNAL_3f09ab88_4_k_cu_c4f9ebdb_87484cuda3std3__45__cpo3endE,(_ZN39_INTERNAL_3f09ab88_4_k_cu_c4f9ebdb_87484cuda3std3__419piecewise_constructE - _ZN39_INTERNAL_3f09ab88_4_k_cu_c4f9ebdb_87484cuda3std3__45__cpo3endE)
_ZN39_INTERNAL_3f09ab88_4_k_cu_c4f9ebdb_87484cuda3std3__45__cpo3endE:
	.zero		1
	.type		_ZN39_INTERNAL_3f09ab88_4_k_cu_c4f9ebdb_87484cuda3std3__419piecewise_constructE,@object
	.size		_ZN39_INTERNAL_3f09ab88_4_k_cu_c4f9ebdb_87484cuda3std3__419piecewise_constructE,(_ZN39_INTERNAL_3f09ab88_4_k_cu_c4f9ebdb_87484cuda3std3__45__cpo4cendE - _ZN39_INTERNAL_3f09ab88_4_k_cu_c4f9ebdb_87484cuda3std3__419piecewise_constructE)
_ZN39_INTERNAL_3f09ab88_4_k_cu_c4f9ebdb_87484cuda3std3__419piecewise_constructE:
	.zero		1
	.type		_ZN39_INTERNAL_3f09ab88_4_k_cu_c4f9ebdb_87484cuda3std3__45__cpo4cendE,@object
	.size		_ZN39_INTERNAL_3f09ab88_4_k_cu_c4f9ebdb_87484cuda3std3__45__cpo4cendE,(_ZN39_INTERNAL_3f09ab88_4_k_cu_c4f9ebdb_87484cuda3std6ranges3__45__cpo4swapE - _ZN39_INTERNAL_3f09ab88_4_k_cu_c4f9ebdb_87484cuda3std3__45__cpo4cendE)
_ZN39_INTERNAL_3f09ab88_4_k_cu_c4f9ebdb_87484cuda3std3__45__cpo4cendE:
	.zero		1
	.type		_ZN39_INTERNAL_3f09ab88_4_k_cu_c4f9ebdb_87484cuda3std6ranges3__45__cpo4swapE,@object
	.size		_ZN39_INTERNAL_3f09ab88_4_k_cu_c4f9ebdb_87484cuda3std6ranges3__45__cpo4swapE,(.L_10 - _ZN39_INTERNAL_3f09ab88_4_k_cu_c4f9ebdb_87484cuda3std6ranges3__45__cpo4swapE)
_ZN39_INTERNAL_3f09ab88_4_k_cu_c4f9ebdb_87484cuda3std6ranges3__45__cpo4swapE:
	.zero		1
.L_10:


//--------------------- .nv.constant0._ZN7cutlass13device_kernelINS_4gemm6kernel13GemmUniversalIN4cute5tupleIJiiiiEEENS1_10collective13CollectiveMmaINS1_35MainloopSm100TmaUmmaWarpSpecializedILi4ELi2ELi4ENS5_IJNS4_1CILi2EEENSA_ILi1EEESC_EEEEENS5_IJNSA_ILi256EEENSA_ILi128EEESG_EEENS_6half_tENS5_IJlSC_lEEESI_SJ_NS4_8TiledMMAINS4_8MMA_AtomIJNS4_26SM100_MMA_F16BF16_2x1SM_SSISI_SI_fLi256ELi128ELNS4_4UMMA5MajorE0ELSO_0ELNSN_7ScaleInE0ELSP_0EEEEEENS4_6LayoutINS5_IJSC_SC_SC_EEENS5_IJNSA_ILi0EEESU_SU_EEEEENS5_IJNS4_10UnderscoreESX_SX_EEEEENS4_18SM100_TMA_2SM_LOADENS4_14ComposedLayoutINS4_7SwizzleILi3ELi4ELi3EEENS4_18smem_ptr_flag_bitsILi16EEENSS_INS5_IJNSA_ILi8EEENSA_ILi64EEEEEENS5_IJS17_SC_EEEEEEEvNS4_8identityES10_S1B_vS1C_EENS_8epilogue10collective18CollectiveEpilogueINS1E_23Sm100TmaWarpSpecializedILi4ELi2ELi32ELb1ELb0EEEJNS5_IJSG_SG_SG_EEENS5_IJNSS_ISG_SC_EENSS_INSA_ILi32EEESC_EEEEESI_SJ_SI_SJ_NS1E_6fusion15FusionCallbacksIS1I_NS1O_17LinearCombinationISI_fSI_fLNS_15FloatRoundStyleE2EEES1J_S1N_JEEENS4_5SM1004TMEM4LOAD26SM100_TMEM_LOAD_32dp32b32xENS4_13SM90_TMA_LOADENS11_INS12_ILi2ELi4ELi3EEES15_NSS_INS5_IJS16_S1L_EEENS5_IJS1L_SC_EEEEEEENS4_39AutoVectorizingCopyWithAssumedAlignmentILi128EEENS4_14SM90_TMA_STOREES23_S25_S25_EEEvvEEEEvNT_6ParamsE --------------------------
	.section	.nv.constant0._ZN7cutlass13device_kernelINS_4gemm6kernel13GemmUniversalIN4cute5tupleIJiiiiEEENS1_10collective13CollectiveMmaINS1_35MainloopSm100TmaUmmaWarpSpecializedILi4ELi2ELi4ENS5_IJNS4_1CILi2EEENSA_ILi1EEESC_EEEEENS5_IJNSA_ILi256EEENSA_ILi128EEESG_EEENS_6half_tENS5_IJlSC_lEEESI_SJ_NS4_8TiledMMAINS4_8MMA_AtomIJNS4_26SM100_MMA_F16BF16_2x1SM_SSISI_SI_fLi256ELi128ELNS4_4UMMA5MajorE0ELSO_0ELNSN_7ScaleInE0ELSP_0EEEEEENS4_6LayoutINS5_IJSC_SC_SC_EEENS5_IJNSA_ILi0EEESU_SU_EEEEENS5_IJNS4_10UnderscoreESX_SX_EEEEENS4_18SM100_TMA_2SM_LOADENS4_14ComposedLayoutINS4_7SwizzleILi3ELi4ELi3EEENS4_18smem_ptr_flag_bitsILi16EEENSS_INS5_IJNSA_ILi8EEENSA_ILi64EEEEEENS5_IJS17_SC_EEEEEEEvNS4_8identityES10_S1B_vS1C_EENS_8epilogue10collective18CollectiveEpilogueINS1E_23Sm100TmaWarpSpecializedILi4ELi2ELi32ELb1ELb0EEEJNS5_IJSG_SG_SG_EEENS5_IJNSS_ISG_SC_EENSS_INSA_ILi32EEESC_EEEEESI_SJ_SI_SJ_NS1E_6fusion15FusionCallbacksIS1I_NS1O_17LinearCombinationISI_fSI_fLNS_15FloatRoundStyleE2EEES1J_S1N_JEEENS4_5SM1004TMEM4LOAD26SM100_TMEM_LOAD_32dp32b32xENS4_13SM90_TMA_LOADENS11_INS12_ILi2ELi4ELi3EEES15_NSS_INS5_IJS16_S1L_EEENS5_IJS1L_SC_EEEEEEENS4_39AutoVectorizingCopyWithAssumedAlignmentILi128EEENS4_14SM90_TMA_STOREES23_S25_S25_EEEvvEEEEvNT_6ParamsE,"a",@progbits
	.sectionflags	@""
	.align	4
.nv.constant0._ZN7cutlass13device_kernelINS_4gemm6kernel13GemmUniversalIN4cute5tupleIJiiiiEEENS1_10collective13CollectiveMmaINS1_35MainloopSm100TmaUmmaWarpSpecializedILi4ELi2ELi4ENS5_IJNS4_1CILi2EEENSA_ILi1EEESC_EEEEENS5_IJNSA_ILi256EEENSA_ILi128EEESG_EEENS_6half_tENS5_IJlSC_lEEESI_SJ_NS4_8TiledMMAINS4_8MMA_AtomIJNS4_26SM100_MMA_F16BF16_2x1SM_SSISI_SI_fLi256ELi128ELNS4_4UMMA5MajorE0ELSO_0ELNSN_7ScaleInE0ELSP_0EEEEEENS4_6LayoutINS5_IJSC_SC_SC_EEENS5_IJNSA_ILi0EEESU_SU_EEEEENS5_IJNS4_10UnderscoreESX_SX_EEEEENS4_18SM100_TMA_2SM_LOADENS4_14ComposedLayoutINS4_7SwizzleILi3ELi4ELi3EEENS4_18smem_ptr_flag_bitsILi16EEENSS_INS5_IJNSA_ILi8EEENSA_ILi64EEEEEENS5_IJS17_SC_EEEEEEEvNS4_8identityES10_S1B_vS1C_EENS_8epilogue10collective18CollectiveEpilogueINS1E_23Sm100TmaWarpSpecializedILi4ELi2ELi32ELb1ELb0EEEJNS5_IJSG_SG_SG_EEENS5_IJNSS_ISG_SC_EENSS_INSA_ILi32EEESC_EEEEESI_SJ_SI_SJ_NS1E_6fusion15FusionCallbacksIS1I_NS1O_17LinearCombinationISI_fSI_fLNS_15FloatRoundStyleE2EEES1J_S1N_JEEENS4_5SM1004TMEM4LOAD26SM100_TMEM_LOAD_32dp32b32xENS4_13SM90_TMA_LOADENS11_INS12_ILi2ELi4ELi3EEES15_NSS_INS5_IJS16_S1L_EEENS5_IJS1L_SC_EEEEEEENS4_39AutoVectorizingCopyWithAssumedAlignmentILi128EEENS4_14SM90_TMA_STOREES23_S25_S25_EEEvvEEEEvNT_6ParamsE:
	.zero		2944


//--------------------- SYMBOLS --------------------------

	.type		.nv.reservedSmem.offset0,@object
	.size		.nv.reservedSmem.offset0,0x4
	.type		.nv.reservedSmem.cap,@object
	.size		.nv.reservedSmem.cap,0x4
	.type		__assertfail,@function
